//
// Generated by NVIDIA NVVM Compiler
//
// Compiler Build ID: CL-36424714
// Cuda compilation tools, release 13.0, V13.0.88
// Based on NVVM 20.0.0
//

.version 9.0
.target sm_100
.address_size 64

	// .globl	trima_batch_f32
.extern .shared .align 16 .b8 weights[];
.extern .shared .align 16 .b8 smem[];
.extern .shared .align 16 .b8 shared_weights[];

.visible .entry trima_batch_f32(
	.param .u64 .ptr .align 1 trima_batch_f32_param_0,
	.param .u64 .ptr .align 1 trima_batch_f32_param_1,
	.param .u64 .ptr .align 1 trima_batch_f32_param_2,
	.param .u32 trima_batch_f32_param_3,
	.param .u32 trima_batch_f32_param_4,
	.param .u32 trima_batch_f32_param_5,
	.param .u64 .ptr .align 1 trima_batch_f32_param_6
)
{
	.reg .pred 	%p<17>;
	.reg .b32 	%r<56>;
	.reg .b32 	%f<38>;
	.reg .b64 	%rd<20>;

	ld.param.u64 	%rd8, [trima_batch_f32_param_0];
	ld.param.u64 	%rd5, [trima_batch_f32_param_1];
	ld.param.u64 	%rd6, [trima_batch_f32_param_2];
	ld.param.u32 	%r28, [trima_batch_f32_param_3];
	ld.param.u32 	%r30, [trima_batch_f32_param_4];
	ld.param.u32 	%r29, [trima_batch_f32_param_5];
	ld.param.u64 	%rd7, [trima_batch_f32_param_6];
	cvta.to.global.u64 	%rd1, %rd8;
	mov.u32 	%r1, %ctaid.y;
	setp.ge.s32 	%p1, %r1, %r30;
	@%p1 bra 	$L__BB0_16;
	cvta.to.global.u64 	%rd9, %rd5;
	mul.wide.u32 	%rd10, %r1, 4;
	add.s64 	%rd11, %rd9, %rd10;
	ld.global.nc.u32 	%r2, [%rd11];
	setp.lt.s32 	%p2, %r2, 1;
	setp.gt.s32 	%p3, %r2, %r29;
	or.pred  	%p4, %p2, %p3;
	@%p4 bra 	$L__BB0_16;
	cvta.to.global.u64 	%rd12, %rd6;
	add.s64 	%rd14, %rd12, %rd10;
	ld.global.nc.u32 	%r3, [%rd14];
	add.s32 	%r31, %r2, 1;
	shr.u32 	%r4, %r31, 1;
	sub.s32 	%r5, %r2, %r4;
	mov.u32 	%r6, %tid.x;
	setp.ge.u32 	%p5, %r6, %r2;
	@%p5 bra 	$L__BB0_5;
	mov.u32 	%r7, %ntid.x;
	mad.lo.s32 	%r32, %r4, %r5, %r4;
	cvt.rn.f32.s32 	%f10, %r32;
	rcp.rn.f32 	%f1, %f10;
	mov.u32 	%r50, %r6;
$L__BB0_4:
	setp.lt.s32 	%p6, %r50, %r4;
	add.s32 	%r33, %r50, 1;
	setp.gt.s32 	%p7, %r50, %r5;
	sub.s32 	%r34, %r2, %r50;
	selp.b32 	%r35, %r34, %r4, %p7;
	selp.b32 	%r36, %r33, %r35, %p6;
	max.s32 	%r37, %r36, 0;
	cvt.rn.f32.u32 	%f11, %r37;
	mul.f32 	%f12, %f1, %f11;
	shl.b32 	%r38, %r50, 2;
	mov.u32 	%r39, weights;
	add.s32 	%r40, %r39, %r38;
	st.shared.f32 	[%r40], %f12;
	add.s32 	%r50, %r50, %r7;
	setp.lt.s32 	%p8, %r50, %r2;
	@%p8 bra 	$L__BB0_4;
$L__BB0_5:
	bar.sync 	0;
	mov.u32 	%r41, %ctaid.x;
	mov.u32 	%r10, %ntid.x;
	mad.lo.s32 	%r51, %r41, %r10, %r6;
	setp.ge.s32 	%p9, %r51, %r28;
	@%p9 bra 	$L__BB0_16;
	and.b32  	%r12, %r2, 3;
	and.b32  	%r13, %r2, 2147483644;
	neg.s32 	%r14, %r13;
	add.s64 	%rd2, %rd1, 8;
	cvta.to.global.u64 	%rd3, %rd7;
	mov.u32 	%r42, %nctaid.x;
	mul.lo.s32 	%r15, %r10, %r42;
	mul.lo.s32 	%r16, %r28, %r1;
$L__BB0_7:
	setp.lt.s32 	%p10, %r51, %r3;
	mov.f32 	%f37, 0f7FC00000;
	@%p10 bra 	$L__BB0_15;
	setp.lt.u32 	%p11, %r2, 4;
	sub.s32 	%r44, %r51, %r2;
	add.s32 	%r18, %r44, 1;
	mov.f32 	%f37, 0f00000000;
	mov.b32 	%r55, 0;
	@%p11 bra 	$L__BB0_11;
	mov.f32 	%f37, 0f00000000;
	mov.u32 	%r53, weights;
	mov.u32 	%r52, %r18;
	mov.u32 	%r54, %r14;
$L__BB0_10:
	.pragma "nounroll";
	mul.wide.s32 	%rd15, %r52, 4;
	add.s64 	%rd16, %rd2, %rd15;
	ld.global.nc.f32 	%f17, [%rd16+-8];
	ld.shared.v4.f32 	{%f18, %f19, %f20, %f21}, [%r53];
	fma.rn.f32 	%f22, %f17, %f18, %f37;
	ld.global.nc.f32 	%f23, [%rd16+-4];
	fma.rn.f32 	%f24, %f23, %f19, %f22;
	ld.global.nc.f32 	%f25, [%rd16];
	fma.rn.f32 	%f26, %f25, %f20, %f24;
	ld.global.nc.f32 	%f27, [%rd16+4];
	fma.rn.f32 	%f37, %f27, %f21, %f26;
	add.s32 	%r54, %r54, 4;
	add.s32 	%r53, %r53, 16;
	add.s32 	%r52, %r52, 4;
	setp.ne.s32 	%p12, %r54, 0;
	mov.u32 	%r55, %r13;
	@%p12 bra 	$L__BB0_10;
$L__BB0_11:
	setp.eq.s32 	%p13, %r12, 0;
	@%p13 bra 	$L__BB0_15;
	setp.eq.s32 	%p14, %r12, 1;
	add.s32 	%r46, %r18, %r55;
	mul.wide.s32 	%rd17, %r46, 4;
	add.s64 	%rd4, %rd1, %rd17;
	ld.global.nc.f32 	%f28, [%rd4];
	shl.b32 	%r47, %r55, 2;
	mov.u32 	%r48, weights;
	add.s32 	%r26, %r48, %r47;
	ld.shared.f32 	%f29, [%r26];
	fma.rn.f32 	%f37, %f28, %f29, %f37;
	@%p14 bra 	$L__BB0_15;
	setp.eq.s32 	%p15, %r12, 2;
	ld.global.nc.f32 	%f30, [%rd4+4];
	ld.shared.f32 	%f31, [%r26+4];
	fma.rn.f32 	%f37, %f30, %f31, %f37;
	@%p15 bra 	$L__BB0_15;
	ld.global.nc.f32 	%f32, [%rd4+8];
	ld.shared.f32 	%f33, [%r26+8];
	fma.rn.f32 	%f37, %f32, %f33, %f37;
$L__BB0_15:
	add.s32 	%r49, %r51, %r16;
	mul.wide.s32 	%rd18, %r49, 4;
	add.s64 	%rd19, %rd3, %rd18;
	st.global.f32 	[%rd19], %f37;
	add.s32 	%r51, %r51, %r15;
	setp.lt.s32 	%p16, %r51, %r28;
	@%p16 bra 	$L__BB0_7;
$L__BB0_16:
	ret;

}
	// .globl	trima_batch_f32_tiled
.visible .entry trima_batch_f32_tiled(
	.param .u64 .ptr .align 1 trima_batch_f32_tiled_param_0,
	.param .u64 .ptr .align 1 trima_batch_f32_tiled_param_1,
	.param .u64 .ptr .align 1 trima_batch_f32_tiled_param_2,
	.param .u32 trima_batch_f32_tiled_param_3,
	.param .u32 trima_batch_f32_tiled_param_4,
	.param .u32 trima_batch_f32_tiled_param_5,
	.param .u64 .ptr .align 1 trima_batch_f32_tiled_param_6
)
{
	.reg .pred 	%p<18>;
	.reg .b32 	%r<85>;
	.reg .b32 	%f<34>;
	.reg .b64 	%rd<22>;

	ld.param.u64 	%rd3, [trima_batch_f32_tiled_param_0];
	ld.param.u64 	%rd4, [trima_batch_f32_tiled_param_1];
	ld.param.u64 	%rd5, [trima_batch_f32_tiled_param_2];
	ld.param.u32 	%r38, [trima_batch_f32_tiled_param_3];
	ld.param.u32 	%r40, [trima_batch_f32_tiled_param_4];
	ld.param.u32 	%r39, [trima_batch_f32_tiled_param_5];
	ld.param.u64 	%rd6, [trima_batch_f32_tiled_param_6];
	cvta.to.global.u64 	%rd1, %rd6;
	mov.u32 	%r1, %ctaid.y;
	setp.ge.s32 	%p1, %r1, %r40;
	@%p1 bra 	$L__BB1_19;
	cvta.to.global.u64 	%rd7, %rd4;
	mul.wide.u32 	%rd8, %r1, 4;
	add.s64 	%rd9, %rd7, %rd8;
	ld.global.nc.u32 	%r2, [%rd9];
	setp.lt.s32 	%p2, %r2, 1;
	setp.gt.s32 	%p3, %r2, %r39;
	or.pred  	%p4, %p2, %p3;
	@%p4 bra 	$L__BB1_19;
	cvta.to.global.u64 	%rd10, %rd5;
	add.s64 	%rd12, %rd10, %rd8;
	ld.global.nc.u32 	%r3, [%rd12];
	add.s32 	%r41, %r2, 1;
	shr.u32 	%r4, %r41, 1;
	sub.s32 	%r5, %r2, %r4;
	mov.u32 	%r6, %tid.x;
	setp.ge.u32 	%p5, %r6, %r2;
	@%p5 bra 	$L__BB1_5;
	mov.u32 	%r7, %ntid.x;
	mad.lo.s32 	%r42, %r4, %r5, %r4;
	cvt.rn.f32.s32 	%f9, %r42;
	rcp.rn.f32 	%f1, %f9;
	mov.u32 	%r77, %r6;
$L__BB1_4:
	setp.lt.s32 	%p6, %r77, %r4;
	add.s32 	%r43, %r77, 1;
	setp.gt.s32 	%p7, %r77, %r5;
	sub.s32 	%r44, %r2, %r77;
	selp.b32 	%r45, %r44, %r4, %p7;
	selp.b32 	%r46, %r43, %r45, %p6;
	max.s32 	%r47, %r46, 0;
	cvt.rn.f32.u32 	%f10, %r47;
	mul.f32 	%f11, %f1, %f10;
	shl.b32 	%r48, %r77, 2;
	mov.u32 	%r49, smem;
	add.s32 	%r50, %r49, %r48;
	st.shared.f32 	[%r50], %f11;
	add.s32 	%r77, %r77, %r7;
	setp.lt.s32 	%p8, %r77, %r2;
	@%p8 bra 	$L__BB1_4;
$L__BB1_5:
	bar.sync 	0;
	mov.u32 	%r10, %ntid.x;
	mov.u32 	%r51, %ctaid.x;
	mul.lo.s32 	%r11, %r51, %r10;
	setp.ge.s32 	%p9, %r11, %r38;
	@%p9 bra 	$L__BB1_19;
	add.s32 	%r52, %r11, %r10;
	min.s32 	%r12, %r52, %r38;
	sub.s32 	%r53, %r11, %r2;
	max.s32 	%r13, %r53, -1;
	not.b32 	%r54, %r13;
	add.s32 	%r14, %r12, %r54;
	setp.ge.s32 	%p10, %r6, %r14;
	@%p10 bra 	$L__BB1_9;
	cvta.to.global.u64 	%rd2, %rd3;
	shl.b32 	%r55, %r39, 2;
	mov.u32 	%r56, smem;
	add.s32 	%r15, %r56, %r55;
	cvt.s64.s32 	%rd14, %r13;
	mov.u32 	%r78, %r6;
$L__BB1_8:
	cvt.s64.s32 	%rd13, %r78;
	add.s64 	%rd15, %rd13, %rd14;
	shl.b64 	%rd16, %rd15, 2;
	add.s64 	%rd17, %rd2, %rd16;
	ld.global.nc.f32 	%f12, [%rd17+4];
	shl.b32 	%r57, %r78, 2;
	add.s32 	%r58, %r15, %r57;
	st.shared.f32 	[%r58], %f12;
	add.s32 	%r78, %r78, %r10;
	setp.lt.s32 	%p11, %r78, %r14;
	@%p11 bra 	$L__BB1_8;
$L__BB1_9:
	bar.sync 	0;
	add.s32 	%r18, %r11, %r6;
	setp.ge.s32 	%p12, %r18, %r12;
	@%p12 bra 	$L__BB1_19;
	mad.lo.s32 	%r19, %r38, %r1, %r18;
	setp.ge.s32 	%p13, %r18, %r3;
	@%p13 bra 	$L__BB1_12;
	mul.wide.s32 	%rd20, %r19, 4;
	add.s64 	%rd21, %rd1, %rd20;
	mov.b32 	%r76, 2143289344;
	st.global.u32 	[%rd21], %r76;
	bra.uni 	$L__BB1_19;
$L__BB1_12:
	and.b32  	%r20, %r2, 3;
	setp.lt.u32 	%p14, %r2, 4;
	mov.f32 	%f33, 0f00000000;
	mov.b32 	%r81, 0;
	@%p14 bra 	$L__BB1_15;
	and.b32  	%r81, %r2, 2147483644;
	neg.s32 	%r80, %r81;
	add.s32 	%r61, %r6, %r39;
	add.s32 	%r62, %r61, %r11;
	shl.b32 	%r63, %r62, 2;
	add.s32 	%r64, %r2, %r13;
	shl.b32 	%r65, %r64, 2;
	sub.s32 	%r23, %r63, %r65;
	mov.f32 	%f33, 0f00000000;
	mov.u32 	%r79, smem;
$L__BB1_14:
	.pragma "nounroll";
	add.s32 	%r66, %r79, %r23;
	ld.shared.f32 	%f16, [%r66];
	ld.shared.v4.f32 	{%f17, %f18, %f19, %f20}, [%r79];
	fma.rn.f32 	%f21, %f16, %f17, %f33;
	ld.shared.f32 	%f22, [%r66+4];
	fma.rn.f32 	%f23, %f22, %f18, %f21;
	ld.shared.f32 	%f24, [%r66+8];
	fma.rn.f32 	%f25, %f24, %f19, %f23;
	ld.shared.f32 	%f26, [%r66+12];
	fma.rn.f32 	%f33, %f26, %f20, %f25;
	add.s32 	%r80, %r80, 4;
	add.s32 	%r79, %r79, 16;
	setp.ne.s32 	%p15, %r80, 0;
	@%p15 bra 	$L__BB1_14;
$L__BB1_15:
	setp.eq.s32 	%p16, %r20, 0;
	@%p16 bra 	$L__BB1_18;
	add.s32 	%r67, %r6, %r81;
	add.s32 	%r68, %r67, %r39;
	add.s32 	%r69, %r68, %r11;
	shl.b32 	%r70, %r69, 2;
	add.s32 	%r71, %r2, %r13;
	shl.b32 	%r72, %r71, 2;
	sub.s32 	%r73, %r70, %r72;
	mov.u32 	%r74, smem;
	add.s32 	%r84, %r74, %r73;
	shl.b32 	%r75, %r81, 2;
	add.s32 	%r83, %r74, %r75;
	neg.s32 	%r82, %r20;
$L__BB1_17:
	.pragma "nounroll";
	ld.shared.f32 	%f27, [%r84];
	ld.shared.f32 	%f28, [%r83];
	fma.rn.f32 	%f33, %f27, %f28, %f33;
	add.s32 	%r84, %r84, 4;
	add.s32 	%r83, %r83, 4;
	add.s32 	%r82, %r82, 1;
	setp.ne.s32 	%p17, %r82, 0;
	@%p17 bra 	$L__BB1_17;
$L__BB1_18:
	mul.wide.s32 	%rd18, %r19, 4;
	add.s64 	%rd19, %rd1, %rd18;
	st.global.f32 	[%rd19], %f33;
$L__BB1_19:
	ret;

}
	// .globl	trima_multi_series_one_param_f32
.visible .entry trima_multi_series_one_param_f32(
	.param .u64 .ptr .align 1 trima_multi_series_one_param_f32_param_0,
	.param .u64 .ptr .align 1 trima_multi_series_one_param_f32_param_1,
	.param .u32 trima_multi_series_one_param_f32_param_2,
	.param .u32 trima_multi_series_one_param_f32_param_3,
	.param .u32 trima_multi_series_one_param_f32_param_4,
	.param .u64 .ptr .align 1 trima_multi_series_one_param_f32_param_5,
	.param .u64 .ptr .align 1 trima_multi_series_one_param_f32_param_6
)
{
	.reg .pred 	%p<15>;
	.reg .b32 	%r<57>;
	.reg .b32 	%f<34>;
	.reg .b64 	%rd<32>;

	ld.param.u64 	%rd9, [trima_multi_series_one_param_f32_param_0];
	ld.param.u64 	%rd7, [trima_multi_series_one_param_f32_param_1];
	ld.param.u32 	%r29, [trima_multi_series_one_param_f32_param_2];
	ld.param.u32 	%r30, [trima_multi_series_one_param_f32_param_3];
	ld.param.u32 	%r31, [trima_multi_series_one_param_f32_param_4];
	ld.param.u64 	%rd8, [trima_multi_series_one_param_f32_param_5];
	ld.param.u64 	%rd10, [trima_multi_series_one_param_f32_param_6];
	cvta.to.global.u64 	%rd1, %rd9;
	cvta.to.global.u64 	%rd2, %rd10;
	mov.u32 	%r1, %tid.x;
	setp.ge.s32 	%p1, %r1, %r29;
	@%p1 bra 	$L__BB2_3;
	mov.u32 	%r2, %ntid.x;
	cvta.to.global.u64 	%rd3, %rd7;
	mov.u32 	%r33, shared_weights;
	mov.u32 	%r50, %r1;
$L__BB2_2:
	mul.wide.s32 	%rd11, %r50, 4;
	add.s64 	%rd12, %rd3, %rd11;
	ld.global.nc.f32 	%f9, [%rd12];
	shl.b32 	%r32, %r50, 2;
	add.s32 	%r34, %r33, %r32;
	st.shared.f32 	[%r34], %f9;
	add.s32 	%r50, %r50, %r2;
	setp.lt.s32 	%p2, %r50, %r29;
	@%p2 bra 	$L__BB2_2;
$L__BB2_3:
	bar.sync 	0;
	mov.u32 	%r5, %ctaid.y;
	setp.ge.s32 	%p3, %r5, %r30;
	@%p3 bra 	$L__BB2_22;
	mov.u32 	%r35, %ctaid.x;
	mov.u32 	%r36, %ntid.x;
	mad.lo.s32 	%r51, %r35, %r36, %r1;
	mov.u32 	%r37, %nctaid.x;
	mul.lo.s32 	%r7, %r37, %r36;
	cvta.to.global.u64 	%rd13, %rd8;
	mul.wide.u32 	%rd14, %r5, 4;
	add.s64 	%rd15, %rd13, %rd14;
	ld.global.nc.u32 	%r38, [%rd15];
	add.s32 	%r39, %r29, %r38;
	add.s32 	%r8, %r39, -1;
	setp.ge.s32 	%p4, %r51, %r31;
	@%p4 bra 	$L__BB2_22;
	setp.gt.s32 	%p5, %r29, 0;
	@%p5 bra 	$L__BB2_6;
	bra.uni 	$L__BB2_18;
$L__BB2_6:
	and.b32  	%r9, %r29, 3;
	and.b32  	%r10, %r29, 2147483644;
	neg.s32 	%r11, %r10;
	shl.b32 	%r12, %r30, 2;
	mul.wide.s32 	%rd5, %r30, 4;
$L__BB2_7:
	mad.lo.s32 	%r14, %r51, %r30, %r5;
	setp.lt.s32 	%p8, %r51, %r8;
	@%p8 bra 	$L__BB2_8;
	bra.uni 	$L__BB2_10;
$L__BB2_8:
	mul.wide.s32 	%rd30, %r14, 4;
	add.s64 	%rd31, %rd2, %rd30;
	mov.b32 	%r49, 2143289344;
	st.global.u32 	[%rd31], %r49;
$L__BB2_9:
	add.s32 	%r51, %r51, %r7;
	setp.lt.s32 	%p14, %r51, %r31;
	@%p14 bra 	$L__BB2_7;
	bra.uni 	$L__BB2_22;
$L__BB2_10:
	setp.lt.u32 	%p9, %r29, 4;
	sub.s32 	%r43, %r51, %r29;
	add.s32 	%r22, %r43, 1;
	mov.f32 	%f33, 0f00000000;
	mov.b32 	%r55, 0;
	@%p9 bra 	$L__BB2_13;
	mad.lo.s32 	%r52, %r30, %r22, %r5;
	mov.f32 	%f33, 0f00000000;
	mov.u32 	%r53, shared_weights;
	mov.u32 	%r54, %r11;
$L__BB2_12:
	.pragma "nounroll";
	mul.wide.s32 	%rd20, %r52, 4;
	add.s64 	%rd21, %rd1, %rd20;
	ld.global.nc.f32 	%f13, [%rd21];
	ld.shared.v4.f32 	{%f14, %f15, %f16, %f17}, [%r53];
	fma.rn.f32 	%f18, %f13, %f14, %f33;
	add.s64 	%rd23, %rd21, %rd5;
	ld.global.nc.f32 	%f19, [%rd23];
	fma.rn.f32 	%f20, %f19, %f15, %f18;
	add.s64 	%rd24, %rd23, %rd5;
	ld.global.nc.f32 	%f21, [%rd24];
	fma.rn.f32 	%f22, %f21, %f16, %f20;
	add.s64 	%rd25, %rd24, %rd5;
	ld.global.nc.f32 	%f23, [%rd25];
	fma.rn.f32 	%f33, %f23, %f17, %f22;
	add.s32 	%r54, %r54, 4;
	add.s32 	%r53, %r53, 16;
	add.s32 	%r52, %r52, %r12;
	setp.eq.s32 	%p10, %r54, 0;
	mov.u32 	%r55, %r10;
	@%p10 bra 	$L__BB2_13;
	bra.uni 	$L__BB2_12;
$L__BB2_13:
	setp.eq.s32 	%p11, %r9, 0;
	@%p11 bra 	$L__BB2_17;
	setp.eq.s32 	%p12, %r9, 1;
	add.s32 	%r45, %r22, %r55;
	mad.lo.s32 	%r46, %r45, %r30, %r5;
	mul.wide.s32 	%rd26, %r46, 4;
	add.s64 	%rd4, %rd1, %rd26;
	ld.global.nc.f32 	%f24, [%rd4];
	shl.b32 	%r47, %r55, 2;
	mov.u32 	%r48, shared_weights;
	add.s32 	%r25, %r48, %r47;
	ld.shared.f32 	%f25, [%r25];
	fma.rn.f32 	%f33, %f24, %f25, %f33;
	@%p12 bra 	$L__BB2_17;
	setp.eq.s32 	%p13, %r9, 2;
	add.s64 	%rd6, %rd4, %rd5;
	ld.global.nc.f32 	%f26, [%rd6];
	ld.shared.f32 	%f27, [%r25+4];
	fma.rn.f32 	%f33, %f26, %f27, %f33;
	@%p13 bra 	$L__BB2_17;
	add.s64 	%rd27, %rd6, %rd5;
	ld.global.nc.f32 	%f28, [%rd27];
	ld.shared.f32 	%f29, [%r25+8];
	fma.rn.f32 	%f33, %f28, %f29, %f33;
$L__BB2_17:
	mul.wide.s32 	%rd28, %r14, 4;
	add.s64 	%rd29, %rd2, %rd28;
	st.global.f32 	[%rd29], %f33;
	bra.uni 	$L__BB2_9;
$L__BB2_18:
	mad.lo.s32 	%r27, %r51, %r30, %r5;
	setp.ge.s32 	%p6, %r51, %r8;
	@%p6 bra 	$L__BB2_20;
	mul.wide.s32 	%rd18, %r27, 4;
	add.s64 	%rd19, %rd2, %rd18;
	mov.b32 	%r41, 2143289344;
	st.global.u32 	[%rd19], %r41;
	bra.uni 	$L__BB2_21;
$L__BB2_20:
	mul.wide.s32 	%rd16, %r27, 4;
	add.s64 	%rd17, %rd2, %rd16;
	mov.b32 	%r40, 0;
	st.global.u32 	[%rd17], %r40;
$L__BB2_21:
	add.s32 	%r51, %r51, %r7;
	setp.lt.s32 	%p7, %r51, %r31;
	@%p7 bra 	$L__BB2_18;
$L__BB2_22:
	ret;

}
	// .globl	trima_multi_series_one_param_f32_tm_tiled
.visible .entry trima_multi_series_one_param_f32_tm_tiled(
	.param .u64 .ptr .align 1 trima_multi_series_one_param_f32_tm_tiled_param_0,
	.param .u64 .ptr .align 1 trima_multi_series_one_param_f32_tm_tiled_param_1,
	.param .u32 trima_multi_series_one_param_f32_tm_tiled_param_2,
	.param .u32 trima_multi_series_one_param_f32_tm_tiled_param_3,
	.param .u32 trima_multi_series_one_param_f32_tm_tiled_param_4,
	.param .u64 .ptr .align 1 trima_multi_series_one_param_f32_tm_tiled_param_5,
	.param .u64 .ptr .align 1 trima_multi_series_one_param_f32_tm_tiled_param_6
)
{
	.reg .pred 	%p<42>;
	.reg .b32 	%r<139>;
	.reg .b32 	%f<55>;
	.reg .b64 	%rd<45>;

	ld.param.u64 	%rd6, [trima_multi_series_one_param_f32_tm_tiled_param_0];
	ld.param.u64 	%rd4, [trima_multi_series_one_param_f32_tm_tiled_param_1];
	ld.param.u32 	%r52, [trima_multi_series_one_param_f32_tm_tiled_param_2];
	ld.param.u32 	%r53, [trima_multi_series_one_param_f32_tm_tiled_param_3];
	ld.param.u32 	%r54, [trima_multi_series_one_param_f32_tm_tiled_param_4];
	ld.param.u64 	%rd5, [trima_multi_series_one_param_f32_tm_tiled_param_5];
	ld.param.u64 	%rd7, [trima_multi_series_one_param_f32_tm_tiled_param_6];
	cvta.to.global.u64 	%rd1, %rd6;
	cvta.to.global.u64 	%rd2, %rd7;
	mov.u32 	%r1, %tid.x;
	setp.ge.s32 	%p1, %r1, %r52;
	@%p1 bra 	$L__BB3_3;
	mov.u32 	%r2, %ntid.x;
	cvta.to.global.u64 	%rd3, %rd4;
	mov.u32 	%r56, smem;
	mov.u32 	%r124, %r1;
$L__BB3_2:
	mul.wide.s32 	%rd8, %r124, 4;
	add.s64 	%rd9, %rd3, %rd8;
	ld.global.nc.f32 	%f9, [%rd9];
	shl.b32 	%r55, %r124, 2;
	add.s32 	%r57, %r56, %r55;
	st.shared.f32 	[%r57], %f9;
	add.s32 	%r124, %r124, %r2;
	setp.lt.s32 	%p2, %r124, %r52;
	@%p2 bra 	$L__BB3_2;
$L__BB3_3:
	bar.sync 	0;
	mov.u32 	%r58, %ctaid.x;
	shl.b32 	%r59, %r58, 7;
	add.s32 	%r5, %r59, %r1;
	setp.ge.s32 	%p3, %r5, %r53;
	@%p3 bra 	$L__BB3_35;
	mov.u32 	%r60, %ctaid.y;
	shl.b32 	%r136, %r60, 6;
	setp.ge.s32 	%p4, %r136, %r54;
	@%p4 bra 	$L__BB3_35;
	shl.b32 	%r61, %r52, 2;
	mov.u32 	%r62, smem;
	add.s32 	%r7, %r62, %r61;
	add.s32 	%r63, %r136, 64;
	min.u32 	%r8, %r63, %r54;
	sub.s32 	%r64, %r136, %r52;
	max.s32 	%r9, %r64, -1;
	add.s32 	%r10, %r9, 1;
	sub.s32 	%r11, %r8, %r10;
	setp.lt.s32 	%p5, %r11, 1;
	@%p5 bra 	$L__BB3_12;
	sub.s32 	%r66, %r8, %r9;
	add.s32 	%r67, %r66, -2;
	and.b32  	%r12, %r11, 3;
	setp.lt.u32 	%p6, %r67, 3;
	mov.b32 	%r127, 0;
	@%p6 bra 	$L__BB3_9;
	and.b32  	%r127, %r11, 2147483644;
	mov.b32 	%r125, 0;
	mul.wide.s32 	%rd12, %r53, 4;
$L__BB3_8:
	add.s32 	%r69, %r125, %r10;
	mad.lo.s32 	%r70, %r69, %r53, %r5;
	mul.wide.s32 	%rd10, %r70, 4;
	add.s64 	%rd11, %rd1, %rd10;
	ld.global.nc.f32 	%f10, [%rd11];
	shl.b32 	%r71, %r125, 7;
	add.s32 	%r72, %r71, %r1;
	shl.b32 	%r73, %r72, 2;
	add.s32 	%r74, %r7, %r73;
	st.shared.f32 	[%r74], %f10;
	add.s64 	%rd13, %rd11, %rd12;
	ld.global.nc.f32 	%f11, [%rd13];
	st.shared.f32 	[%r74+512], %f11;
	add.s64 	%rd14, %rd13, %rd12;
	ld.global.nc.f32 	%f12, [%rd14];
	st.shared.f32 	[%r74+1024], %f12;
	add.s64 	%rd15, %rd14, %rd12;
	ld.global.nc.f32 	%f13, [%rd15];
	st.shared.f32 	[%r74+1536], %f13;
	add.s32 	%r125, %r125, 4;
	setp.ne.s32 	%p7, %r125, %r127;
	@%p7 bra 	$L__BB3_8;
$L__BB3_9:
	setp.eq.s32 	%p8, %r12, 0;
	@%p8 bra 	$L__BB3_12;
	mov.b32 	%r128, 0;
$L__BB3_11:
	.pragma "nounroll";
	add.s32 	%r76, %r127, %r10;
	mad.lo.s32 	%r77, %r76, %r53, %r5;
	mul.wide.s32 	%rd16, %r77, 4;
	add.s64 	%rd17, %rd1, %rd16;
	ld.global.nc.f32 	%f14, [%rd17];
	shl.b32 	%r78, %r127, 7;
	add.s32 	%r79, %r78, %r1;
	shl.b32 	%r80, %r79, 2;
	add.s32 	%r81, %r7, %r80;
	st.shared.f32 	[%r81], %f14;
	add.s32 	%r127, %r127, 1;
	add.s32 	%r128, %r128, 1;
	setp.ne.s32 	%p9, %r128, %r12;
	@%p9 bra 	$L__BB3_11;
$L__BB3_12:
	bar.sync 	0;
	cvta.to.global.u64 	%rd18, %rd5;
	mul.wide.s32 	%rd19, %r5, 4;
	add.s64 	%rd20, %rd18, %rd19;
	ld.global.nc.u32 	%r82, [%rd20];
	add.s32 	%r83, %r52, %r82;
	add.s32 	%r21, %r83, -1;
	setp.le.u32 	%p10, %r54, %r136;
	@%p10 bra 	$L__BB3_35;
	setp.lt.s32 	%p11, %r52, 1;
	@%p11 bra 	$L__BB3_24;
	and.b32  	%r22, %r52, 3;
	and.b32  	%r23, %r52, 2147483644;
	neg.s32 	%r24, %r23;
	shl.b32 	%r104, %r1, 2;
	mul.lo.s32 	%r105, %r52, 508;
	sub.s32 	%r106, %r104, %r105;
	shl.b32 	%r107, %r9, 9;
	sub.s32 	%r108, %r106, %r107;
	add.s32 	%r110, %r108, %r62;
	add.s32 	%r25, %r110, 1024;
	not.b32 	%r111, %r9;
	sub.s32 	%r112, %r111, %r52;
	add.s32 	%r26, %r112, 1;
$L__BB3_15:
	setp.lt.s32 	%p35, %r136, %r21;
	mov.f32 	%f52, 0f7FC00000;
	@%p35 bra 	$L__BB3_16;
	bra.uni 	$L__BB3_17;
$L__BB3_16:
	mad.lo.s32 	%r123, %r136, %r53, %r5;
	mul.wide.s32 	%rd43, %r123, 4;
	add.s64 	%rd44, %rd2, %rd43;
	st.global.f32 	[%rd44], %f52;
	add.s32 	%r136, %r136, 1;
	setp.lt.u32 	%p41, %r136, %r8;
	@%p41 bra 	$L__BB3_15;
	bra.uni 	$L__BB3_35;
$L__BB3_17:
	setp.lt.u32 	%p36, %r52, 4;
	mov.f32 	%f52, 0f00000000;
	mov.b32 	%r133, 0;
	@%p36 bra 	$L__BB3_20;
	shl.b32 	%r115, %r136, 9;
	add.s32 	%r130, %r25, %r115;
	mov.f32 	%f52, 0f00000000;
	mov.u32 	%r131, %r62;
	mov.u32 	%r132, %r24;
$L__BB3_19:
	.pragma "nounroll";
	ld.shared.f32 	%f34, [%r130+-1024];
	ld.shared.v4.f32 	{%f35, %f36, %f37, %f38}, [%r131];
	fma.rn.f32 	%f39, %f34, %f35, %f52;
	ld.shared.f32 	%f40, [%r130+-512];
	fma.rn.f32 	%f41, %f40, %f36, %f39;
	ld.shared.f32 	%f42, [%r130];
	fma.rn.f32 	%f43, %f42, %f37, %f41;
	ld.shared.f32 	%f44, [%r130+512];
	fma.rn.f32 	%f52, %f44, %f38, %f43;
	add.s32 	%r132, %r132, 4;
	add.s32 	%r131, %r131, 16;
	add.s32 	%r130, %r130, 2048;
	setp.eq.s32 	%p37, %r132, 0;
	mov.u32 	%r133, %r23;
	@%p37 bra 	$L__BB3_20;
	bra.uni 	$L__BB3_19;
$L__BB3_20:
	setp.eq.s32 	%p38, %r22, 0;
	@%p38 bra 	$L__BB3_16;
	setp.eq.s32 	%p39, %r22, 1;
	add.s32 	%r116, %r26, %r136;
	add.s32 	%r117, %r116, %r133;
	shl.b32 	%r118, %r117, 7;
	add.s32 	%r119, %r118, %r1;
	shl.b32 	%r120, %r119, 2;
	add.s32 	%r37, %r7, %r120;
	ld.shared.f32 	%f45, [%r37];
	shl.b32 	%r121, %r133, 2;
	mov.u32 	%r122, smem;
	add.s32 	%r38, %r122, %r121;
	ld.shared.f32 	%f46, [%r38];
	fma.rn.f32 	%f52, %f45, %f46, %f52;
	@%p39 bra 	$L__BB3_16;
	setp.eq.s32 	%p40, %r22, 2;
	ld.shared.f32 	%f47, [%r37+512];
	ld.shared.f32 	%f48, [%r38+4];
	fma.rn.f32 	%f52, %f47, %f48, %f52;
	@%p40 bra 	$L__BB3_16;
	ld.shared.f32 	%f49, [%r37+1024];
	ld.shared.f32 	%f50, [%r38+8];
	fma.rn.f32 	%f52, %f49, %f50, %f52;
	bra.uni 	$L__BB3_16;
$L__BB3_24:
	add.s32 	%r84, %r136, 1;
	max.u32 	%r39, %r8, %r84;
	and.b32  	%r40, %r39, 7;
	sub.s32 	%r85, %r136, %r39;
	setp.gt.u32 	%p12, %r85, -8;
	@%p12 bra 	$L__BB3_27;
	add.s32 	%r87, %r136, %r40;
	sub.s32 	%r41, %r39, %r87;
	mov.b32 	%r135, 0;
	mul.wide.s32 	%rd23, %r53, 4;
$L__BB3_26:
	.pragma "nounroll";
	mad.lo.s32 	%r88, %r136, %r53, %r5;
	setp.lt.s32 	%p13, %r136, %r21;
	selp.f32 	%f15, 0f7FC00000, 0f00000000, %p13;
	mul.wide.s32 	%rd21, %r88, 4;
	add.s64 	%rd22, %rd2, %rd21;
	st.global.f32 	[%rd22], %f15;
	add.s32 	%r89, %r136, 1;
	setp.lt.s32 	%p14, %r89, %r21;
	selp.f32 	%f16, 0f7FC00000, 0f00000000, %p14;
	add.s64 	%rd24, %rd22, %rd23;
	st.global.f32 	[%rd24], %f16;
	add.s32 	%r90, %r136, 2;
	setp.lt.s32 	%p15, %r90, %r21;
	selp.f32 	%f17, 0f7FC00000, 0f00000000, %p15;
	add.s64 	%rd25, %rd24, %rd23;
	st.global.f32 	[%rd25], %f17;
	add.s32 	%r91, %r136, 3;
	setp.lt.s32 	%p16, %r91, %r21;
	selp.f32 	%f18, 0f7FC00000, 0f00000000, %p16;
	add.s64 	%rd26, %rd25, %rd23;
	st.global.f32 	[%rd26], %f18;
	add.s32 	%r92, %r136, 4;
	setp.lt.s32 	%p17, %r92, %r21;
	selp.f32 	%f19, 0f7FC00000, 0f00000000, %p17;
	add.s64 	%rd27, %rd26, %rd23;
	st.global.f32 	[%rd27], %f19;
	add.s32 	%r93, %r136, 5;
	setp.lt.s32 	%p18, %r93, %r21;
	selp.f32 	%f20, 0f7FC00000, 0f00000000, %p18;
	add.s64 	%rd28, %rd27, %rd23;
	st.global.f32 	[%rd28], %f20;
	add.s32 	%r94, %r136, 6;
	setp.lt.s32 	%p19, %r94, %r21;
	selp.f32 	%f21, 0f7FC00000, 0f00000000, %p19;
	add.s64 	%rd29, %rd28, %rd23;
	st.global.f32 	[%rd29], %f21;
	add.s32 	%r95, %r136, 7;
	setp.lt.s32 	%p20, %r95, %r21;
	selp.f32 	%f22, 0f7FC00000, 0f00000000, %p20;
	add.s64 	%rd30, %rd29, %rd23;
	st.global.f32 	[%rd30], %f22;
	add.s32 	%r136, %r136, 8;
	add.s32 	%r135, %r135, 8;
	setp.ne.s32 	%p21, %r135, %r41;
	@%p21 bra 	$L__BB3_26;
$L__BB3_27:
	setp.eq.s32 	%p22, %r40, 0;
	@%p22 bra 	$L__BB3_35;
	and.b32  	%r47, %r39, 3;
	setp.lt.u32 	%p23, %r40, 4;
	@%p23 bra 	$L__BB3_30;
	mad.lo.s32 	%r96, %r136, %r53, %r5;
	setp.lt.s32 	%p24, %r136, %r21;
	selp.f32 	%f23, 0f7FC00000, 0f00000000, %p24;
	mul.wide.s32 	%rd31, %r96, 4;
	add.s64 	%rd32, %rd2, %rd31;
	st.global.f32 	[%rd32], %f23;
	add.s32 	%r97, %r136, 1;
	setp.lt.s32 	%p25, %r97, %r21;
	selp.f32 	%f24, 0f7FC00000, 0f00000000, %p25;
	mul.wide.s32 	%rd33, %r53, 4;
	add.s64 	%rd34, %rd32, %rd33;
	st.global.f32 	[%rd34], %f24;
	add.s32 	%r98, %r136, 2;
	setp.lt.s32 	%p26, %r98, %r21;
	selp.f32 	%f25, 0f7FC00000, 0f00000000, %p26;
	add.s64 	%rd35, %rd34, %rd33;
	st.global.f32 	[%rd35], %f25;
	add.s32 	%r99, %r136, 3;
	setp.lt.s32 	%p27, %r99, %r21;
	selp.f32 	%f26, 0f7FC00000, 0f00000000, %p27;
	add.s64 	%rd36, %rd35, %rd33;
	st.global.f32 	[%rd36], %f26;
	add.s32 	%r136, %r136, 4;
$L__BB3_30:
	setp.eq.s32 	%p28, %r47, 0;
	@%p28 bra 	$L__BB3_35;
	setp.eq.s32 	%p29, %r47, 1;
	@%p29 bra 	$L__BB3_33;
	mad.lo.s32 	%r100, %r136, %r53, %r5;
	setp.lt.s32 	%p30, %r136, %r21;
	selp.f32 	%f27, 0f7FC00000, 0f00000000, %p30;
	mul.wide.s32 	%rd37, %r100, 4;
	add.s64 	%rd38, %rd2, %rd37;
	st.global.f32 	[%rd38], %f27;
	add.s32 	%r101, %r136, 1;
	setp.lt.s32 	%p31, %r101, %r21;
	selp.f32 	%f28, 0f7FC00000, 0f00000000, %p31;
	mul.wide.s32 	%rd39, %r53, 4;
	add.s64 	%rd40, %rd38, %rd39;
	st.global.f32 	[%rd40], %f28;
	add.s32 	%r136, %r136, 2;
$L__BB3_33:
	and.b32  	%r102, %r39, 1;
	setp.eq.b32 	%p32, %r102, 1;
	not.pred 	%p33, %p32;
	@%p33 bra 	$L__BB3_35;
	mad.lo.s32 	%r103, %r136, %r53, %r5;
	setp.lt.s32 	%p34, %r136, %r21;
	selp.f32 	%f29, 0f7FC00000, 0f00000000, %p34;
	mul.wide.s32 	%rd41, %r103, 4;
	add.s64 	%rd42, %rd2, %rd41;
	st.global.f32 	[%rd42], %f29;
$L__BB3_35:
	ret;

}
	// .globl	sma_from_prefix_exclusive_f32
.visible .entry sma_from_prefix_exclusive_f32(
	.param .u64 .ptr .align 1 sma_from_prefix_exclusive_f32_param_0,
	.param .u32 sma_from_prefix_exclusive_f32_param_1,
	.param .u32 sma_from_prefix_exclusive_f32_param_2,
	.param .u32 sma_from_prefix_exclusive_f32_param_3,
	.param .u64 .ptr .align 1 sma_from_prefix_exclusive_f32_param_4
)
{
	.reg .pred 	%p<3>;
	.reg .b32 	%r<11>;
	.reg .b32 	%f<7>;
	.reg .b64 	%rd<15>;

	ld.param.u64 	%rd2, [sma_from_prefix_exclusive_f32_param_0];
	ld.param.u32 	%r4, [sma_from_prefix_exclusive_f32_param_1];
	ld.param.u32 	%r2, [sma_from_prefix_exclusive_f32_param_2];
	ld.param.u32 	%r3, [sma_from_prefix_exclusive_f32_param_3];
	ld.param.u64 	%rd3, [sma_from_prefix_exclusive_f32_param_4];
	cvta.to.global.u64 	%rd1, %rd3;
	mov.u32 	%r5, %ctaid.x;
	mov.u32 	%r6, %ntid.x;
	mov.u32 	%r7, %tid.x;
	mad.lo.s32 	%r1, %r5, %r6, %r7;
	setp.ge.s32 	%p1, %r1, %r4;
	@%p1 bra 	$L__BB4_4;
	add.s32 	%r8, %r2, %r3;
	add.s32 	%r9, %r8, -1;
	setp.ge.s32 	%p2, %r1, %r9;
	@%p2 bra 	$L__BB4_3;
	mul.wide.s32 	%rd13, %r1, 4;
	add.s64 	%rd14, %rd1, %rd13;
	mov.b32 	%r10, 2143289344;
	st.global.u32 	[%rd14], %r10;
	bra.uni 	$L__BB4_4;
$L__BB4_3:
	cvta.to.global.u64 	%rd4, %rd2;
	cvt.s64.s32 	%rd5, %r1;
	mul.wide.s32 	%rd6, %r1, 4;
	add.s64 	%rd7, %rd4, %rd6;
	ld.global.nc.f32 	%f1, [%rd7+4];
	cvt.s64.s32 	%rd8, %r2;
	sub.s64 	%rd9, %rd5, %rd8;
	shl.b64 	%rd10, %rd9, 2;
	add.s64 	%rd11, %rd4, %rd10;
	ld.global.nc.f32 	%f2, [%rd11+4];
	sub.f32 	%f3, %f1, %f2;
	cvt.rn.f32.s32 	%f4, %r2;
	rcp.rn.f32 	%f5, %f4;
	mul.f32 	%f6, %f5, %f3;
	add.s64 	%rd12, %rd1, %rd6;
	st.global.f32 	[%rd12], %f6;
$L__BB4_4:
	ret;

}
	// .globl	trima_from_prefix_exclusive_f32
.visible .entry trima_from_prefix_exclusive_f32(
	.param .u64 .ptr .align 1 trima_from_prefix_exclusive_f32_param_0,
	.param .u32 trima_from_prefix_exclusive_f32_param_1,
	.param .u32 trima_from_prefix_exclusive_f32_param_2,
	.param .u32 trima_from_prefix_exclusive_f32_param_3,
	.param .u64 .ptr .align 1 trima_from_prefix_exclusive_f32_param_4
)
{
	.reg .pred 	%p<3>;
	.reg .b32 	%r<11>;
	.reg .b32 	%f<7>;
	.reg .b64 	%rd<15>;

	ld.param.u64 	%rd2, [trima_from_prefix_exclusive_f32_param_0];
	ld.param.u32 	%r4, [trima_from_prefix_exclusive_f32_param_1];
	ld.param.u32 	%r2, [trima_from_prefix_exclusive_f32_param_2];
	ld.param.u32 	%r3, [trima_from_prefix_exclusive_f32_param_3];
	ld.param.u64 	%rd3, [trima_from_prefix_exclusive_f32_param_4];
	cvta.to.global.u64 	%rd1, %rd3;
	mov.u32 	%r5, %ctaid.x;
	mov.u32 	%r6, %ntid.x;
	mov.u32 	%r7, %tid.x;
	mad.lo.s32 	%r1, %r5, %r6, %r7;
	setp.ge.s32 	%p1, %r1, %r4;
	@%p1 bra 	$L__BB5_4;
	add.s32 	%r8, %r2, %r3;
	add.s32 	%r9, %r8, -1;
	setp.ge.s32 	%p2, %r1, %r9;
	@%p2 bra 	$L__BB5_3;
	mul.wide.s32 	%rd13, %r1, 4;
	add.s64 	%rd14, %rd1, %rd13;
	mov.b32 	%r10, 2143289344;
	st.global.u32 	[%rd14], %r10;
	bra.uni 	$L__BB5_4;
$L__BB5_3:
	cvta.to.global.u64 	%rd4, %rd2;
	cvt.s64.s32 	%rd5, %r1;
	mul.wide.s32 	%rd6, %r1, 4;
	add.s64 	%rd7, %rd4, %rd6;
	ld.global.nc.f32 	%f1, [%rd7+4];
	cvt.s64.s32 	%rd8, %r2;
	sub.s64 	%rd9, %rd5, %rd8;
	shl.b64 	%rd10, %rd9, 2;
	add.s64 	%rd11, %rd4, %rd10;
	ld.global.nc.f32 	%f2, [%rd11+4];
	sub.f32 	%f3, %f1, %f2;
	cvt.rn.f32.s32 	%f4, %r2;
	rcp.rn.f32 	%f5, %f4;
	mul.f32 	%f6, %f5, %f3;
	add.s64 	%rd12, %rd1, %rd6;
	st.global.f32 	[%rd12], %f6;
$L__BB5_4:
	ret;

}


// ===== COMPILED SASS (sm_100) =====

	.target	sm_100

	.elftype	@"ET_EXEC"


//--------------------- .note.nv.tkinfo           --------------------------
	.section	.note.nv.tkinfo,"",@"SHT_NOTE"
	.sectionflags	@"SHF_NOTE_NV_TKINFO"
	.tkinfo
        /*0018*/ 	.word	0x00000002
        /*0030*/ 	.string	""
        /*0030*/ 	.string	"ptxas"
        /*0030*/ 	.string	"Cuda compilation tools, release 13.0, V13.0.88"
        /*0030*/ 	.string	"Build cuda_13.0.r13.0/compiler.36424714_0"
        /*0030*/ 	.string	"-arch sm_100 -m 64 "



//--------------------- .note.nv.cuinfo           --------------------------
	.section	.note.nv.cuinfo,"",@"SHT_NOTE"
	.sectionflags	@"SHF_NOTE_NV_CUINFO"
        /*0018*/ 	.short	0x0002
        /*001a*/ 	.short	0x0064
        /*001c*/ 	.short	0x0082
	.zero		2


//--------------------- .nv.info                  --------------------------
	.section	.nv.info,"",@"SHT_CUDA_INFO"
	.align	4


	//----- nvinfo : EIATTR_REGCOUNT
	.align		4
        /*0000*/ 	.byte	0x04, 0x2f
        /*0002*/ 	.short	(.L_1 - .L_0)
	.align		4
.L_0:
        /*0004*/ 	.word	index@(trima_batch_f32)
        /*0008*/ 	.word	0x00000019


	//----- nvinfo : EIATTR_FRAME_SIZE
	.align		4
.L_1:
        /*000c*/ 	.byte	0x04, 0x11
        /*000e*/ 	.short	(.L_3 - .L_2)
	.align		4
.L_2:
        /*0010*/ 	.word	index@($__internal_3_$__cuda_sm20_rcp_rn_f32_slowpath)
        /*0014*/ 	.word	0x00000000


	//----- nvinfo : EIATTR_FRAME_SIZE
	.align		4
.L_3:
        /*0018*/ 	.byte	0x04, 0x11
        /*001a*/ 	.short	(.L_5 - .L_4)
	.align		4
.L_4:
        /*001c*/ 	.word	index@(trima_batch_f32)
        /*0020*/ 	.word	0x00000000


	//----- nvinfo : EIATTR_REGCOUNT
	.align		4
.L_5:
        /*0024*/ 	.byte	0x04, 0x2f
        /*0026*/ 	.short	(.L_7 - .L_6)
	.align		4
.L_6:
        /*0028*/ 	.word	index@(trima_batch_f32_tiled)
        /*002c*/ 	.word	0x00000016


	//----- nvinfo : EIATTR_FRAME_SIZE
	.align		4
.L_7:
        /*0030*/ 	.byte	0x04, 0x11
        /*0032*/ 	.short	(.L_9 - .L_8)
	.align		4
.L_8:
        /*0034*/ 	.word	index@($__internal_2_$__cuda_sm20_rcp_rn_f32_slowpath)
        /*0038*/ 	.word	0x00000000


	//----- nvinfo : EIATTR_FRAME_SIZE
	.align		4
.L_9:
        /*003c*/ 	.byte	0x04, 0x11
        /*003e*/ 	.short	(.L_11 - .L_10)
	.align		4
.L_10:
        /*0040*/ 	.word	index@(trima_batch_f32_tiled)
        /*0044*/ 	.word	0x00000000


	//----- nvinfo : EIATTR_REGCOUNT
	.align		4
.L_11:
        /*0048*/ 	.byte	0x04, 0x2f
        /*004a*/ 	.short	(.L_13 - .L_12)
	.align		4
.L_12:
        /*004c*/ 	.word	index@(trima_multi_series_one_param_f32)
        /*0050*/ 	.word	0x0000001f


	//----- nvinfo : EIATTR_FRAME_SIZE
	.align		4
.L_13:
        /*0054*/ 	.byte	0x04, 0x11
        /*0056*/ 	.short	(.L_15 - .L_14)
	.align		4
.L_14:
        /*0058*/ 	.word	index@(trima_multi_series_one_param_f32)
        /*005c*/ 	.word	0x00000000


	//----- nvinfo : EIATTR_REGCOUNT
	.align		4
.L_15:
        /*0060*/ 	.byte	0x04, 0x2f
        /*0062*/ 	.short	(.L_17 - .L_16)
	.align		4
.L_16:
        /*0064*/ 	.word	index@(trima_multi_series_one_param_f32_tm_tiled)
        /*0068*/ 	.word	0x00000020


	//----- nvinfo : EIATTR_FRAME_SIZE
	.align		4
.L_17:
        /*006c*/ 	.byte	0x04, 0x11
        /*006e*/ 	.short	(.L_19 - .L_18)
	.align		4
.L_18:
        /*0070*/ 	.word	index@(trima_multi_series_one_param_f32_tm_tiled)
        /*0074*/ 	.word	0x00000000


	//----- nvinfo : EIATTR_REGCOUNT
	.align		4
.L_19:
        /*0078*/ 	.byte	0x04, 0x2f
        /*007a*/ 	.short	(.L_21 - .L_20)
	.align		4
.L_20:
        /*007c*/ 	.word	index@(sma_from_prefix_exclusive_f32)
        /*0080*/ 	.word	0x0000000f


	//----- nvinfo : EIATTR_FRAME_SIZE
	.align		4
.L_21:
        /*0084*/ 	.byte	0x04, 0x11
        /*0086*/ 	.short	(.L_23 - .L_22)
	.align		4
.L_22:
        /*0088*/ 	.word	index@($__internal_1_$__cuda_sm20_rcp_rn_f32_slowpath)
        /*008c*/ 	.word	0x00000000


	//----- nvinfo : EIATTR_FRAME_SIZE
	.align		4
.L_23:
        /*0090*/ 	.byte	0x04, 0x11
        /*0092*/ 	.short	(.L_25 - .L_24)
	.align		4
.L_24:
        /*0094*/ 	.word	index@(sma_from_prefix_exclusive_f32)
        /*0098*/ 	.word	0x00000000


	//----- nvinfo : EIATTR_REGCOUNT
	.align		4
.L_25:
        /*009c*/ 	.byte	0x04, 0x2f
        /*009e*/ 	.short	(.L_27 - .L_26)
	.align		4
.L_26:
        /*00a0*/ 	.word	index@(trima_from_prefix_exclusive_f32)
        /*00a4*/ 	.word	0x0000000f


	//----- nvinfo : EIATTR_FRAME_SIZE
	.align		4
.L_27:
        /*00a8*/ 	.byte	0x04, 0x11
        /*00aa*/ 	.short	(.L_29 - .L_28)
	.align		4
.L_28:
        /*00ac*/ 	.word	index@($__internal_0_$__cuda_sm20_rcp_rn_f32_slowpath)
        /*00b0*/ 	.word	0x00000000


	//----- nvinfo : EIATTR_FRAME_SIZE
	.align		4
.L_29:
        /*00b4*/ 	.byte	0x04, 0x11
        /*00b6*/ 	.short	(.L_31 - .L_30)
	.align		4
.L_30:
        /*00b8*/ 	.word	index@(trima_from_prefix_exclusive_f32)
        /*00bc*/ 	.word	0x00000000


	//----- nvinfo : EIATTR_MIN_STACK_SIZE
	.align		4
.L_31:
        /*00c0*/ 	.byte	0x04, 0x12
        /*00c2*/ 	.short	(.L_33 - .L_32)
	.align		4
.L_32:
        /*00c4*/ 	.word	index@(trima_from_prefix_exclusive_f32)
        /*00c8*/ 	.word	0x00000000


	//----- nvinfo : EIATTR_MIN_STACK_SIZE
	.align		4
.L_33:
        /*00cc*/ 	.byte	0x04, 0x12
        /*00ce*/ 	.short	(.L_35 - .L_34)
	.align		4
.L_34:
        /*00d0*/ 	.word	index@(sma_from_prefix_exclusive_f32)
        /*00d4*/ 	.word	0x00000000


	//----- nvinfo : EIATTR_MIN_STACK_SIZE
	.align		4
.L_35:
        /*00d8*/ 	.byte	0x04, 0x12
        /*00da*/ 	.short	(.L_37 - .L_36)
	.align		4
.L_36:
        /*00dc*/ 	.word	index@(trima_multi_series_one_param_f32_tm_tiled)
        /*00e0*/ 	.word	0x00000000


	//----- nvinfo : EIATTR_MIN_STACK_SIZE
	.align		4
.L_37:
        /*00e4*/ 	.byte	0x04, 0x12
        /*00e6*/ 	.short	(.L_39 - .L_38)
	.align		4
.L_38:
        /*00e8*/ 	.word	index@(trima_multi_series_one_param_f32)
        /*00ec*/ 	.word	0x00000000


	//----- nvinfo : EIATTR_MIN_STACK_SIZE
	.align		4
.L_39:
        /*00f0*/ 	.byte	0x04, 0x12
        /*00f2*/ 	.short	(.L_41 - .L_40)
	.align		4
.L_40:
        /*00f4*/ 	.word	index@(trima_batch_f32_tiled)
        /*00f8*/ 	.word	0x00000000


	//----- nvinfo : EIATTR_MIN_STACK_SIZE
	.align		4
.L_41:
        /*00fc*/ 	.byte	0x04, 0x12
        /*00fe*/ 	.short	(.L_43 - .L_42)
	.align		4
.L_42:
        /*0100*/ 	.word	index@(trima_batch_f32)
        /*0104*/ 	.word	0x00000000
.L_43:


//--------------------- .nv.compat                --------------------------
	.section	.nv.compat,"",@"SHT_CUDA_COMPAT_INFO"
	.align	4
        /*0000*/ 	.byte	0x02, 0x09, 0x00, 0x00, 0x02, 0x02, 0x01, 0x00, 0x02, 0x05, 0x05, 0x00, 0x03, 0x07, 0x01, 0x01
        /*0010*/ 	.byte	0x02, 0x03, 0x00, 0x00, 0x02, 0x06, 0x01, 0x00, 0x04, 0x0b, 0x08, 0x00, 0x09, 0x00, 0x00, 0x00
        /*0020*/ 	.byte	0x00, 0x00, 0x00, 0x00


//--------------------- .nv.info.trima_from_prefix_exclusive_f32 --------------------------
	.section	.nv.info.trima_from_prefix_exclusive_f32,"",@"SHT_CUDA_INFO"
	.sectionflags	@""
	.align	4


	//----- nvinfo : EIATTR_CUDA_API_VERSION
	.align		4
        /*0000*/ 	.byte	0x04, 0x37
        /*0002*/ 	.short	(.L_45 - .L_44)
.L_44:
        /*0004*/ 	.word	0x00000082


	//----- nvinfo : EIATTR_KPARAM_INFO
	.align		4
.L_45:
        /*0008*/ 	.byte	0x04, 0x17
        /*000a*/ 	.short	(.L_47 - .L_46)
.L_46:
        /*000c*/ 	.word	0x00000000
        /*0010*/ 	.short	0x0004
        /*0012*/ 	.short	0x0018
        /*0014*/ 	.byte	0x00, 0xf5, 0x21, 0x00


	//----- nvinfo : EIATTR_KPARAM_INFO
	.align		4
.L_47:
        /*0018*/ 	.byte	0x04, 0x17
        /*001a*/ 	.short	(.L_49 - .L_48)
.L_48:
        /*001c*/ 	.word	0x00000000
        /*0020*/ 	.short	0x0003
        /*0022*/ 	.short	0x0010
        /*0024*/ 	.byte	0x00, 0xf0, 0x11, 0x00


	//----- nvinfo : EIATTR_KPARAM_INFO
	.align		4
.L_49:
        /*0028*/ 	.byte	0x04, 0x17
        /*002a*/ 	.short	(.L_51 - .L_50)
.L_50:
        /*002c*/ 	.word	0x00000000
        /*0030*/ 	.short	0x0002
        /*0032*/ 	.short	0x000c
        /*0034*/ 	.byte	0x00, 0xf0, 0x11, 0x00


	//----- nvinfo : EIATTR_KPARAM_INFO
	.align		4
.L_51:
        /*0038*/ 	.byte	0x04, 0x17
        /*003a*/ 	.short	(.L_53 - .L_52)
.L_52:
        /*003c*/ 	.word	0x00000000
        /*0040*/ 	.short	0x0001
        /*0042*/ 	.short	0x0008
        /*0044*/ 	.byte	0x00, 0xf0, 0x11, 0x00


	//----- nvinfo : EIATTR_KPARAM_INFO
	.align		4
.L_53:
        /*0048*/ 	.byte	0x04, 0x17
        /*004a*/ 	.short	(.L_55 - .L_54)
.L_54:
        /*004c*/ 	.word	0x00000000
        /*0050*/ 	.short	0x0000
        /*0052*/ 	.short	0x0000
        /*0054*/ 	.byte	0x00, 0xf5, 0x21, 0x00


	//----- nvinfo : EIATTR_SPARSE_MMA_MASK
	.align		4
.L_55:
        /*0058*/ 	.byte	0x03, 0x50
        /*005a*/ 	.short	0x0000


	//----- nvinfo : EIATTR_MAXREG_COUNT
	.align		4
        /*005c*/ 	.byte	0x03, 0x1b
        /*005e*/ 	.short	0x00ff


	//----- nvinfo : EIATTR_MERCURY_ISA_VERSION
	.align		4
        /*0060*/ 	.byte	0x03, 0x5f
        /*0062*/ 	.short	0x0101


	//----- nvinfo : EIATTR_VRC_CTA_INIT_COUNT
	.align		4
        /*0064*/ 	.byte	0x02, 0x4a
	.zero		1
	.zero		1


	//----- nvinfo : EIATTR_EXIT_INSTR_OFFSETS
	.align		4
        /*0068*/ 	.byte	0x04, 0x1c
        /*006a*/ 	.short	(.L_57 - .L_56)


	//   ....[0]....
.L_56:
        /*006c*/ 	.word	0x00000070


	//   ....[1]....
        /*0070*/ 	.word	0x00000110


	//   ....[2]....
        /*0074*/ 	.word	0x000002d0


	//----- nvinfo : EIATTR_CRS_STACK_SIZE
	.align		4
.L_57:
        /*0078*/ 	.byte	0x04, 0x1e
        /*007a*/ 	.short	(.L_59 - .L_58)
.L_58:
        /*007c*/ 	.word	0x00000000


	//----- nvinfo : EIATTR_CBANK_PARAM_SIZE
	.align		4
.L_59:
        /*0080*/ 	.byte	0x03, 0x19
        /*0082*/ 	.short	0x0020


	//----- nvinfo : EIATTR_PARAM_CBANK
	.align		4
        /*0084*/ 	.byte	0x04, 0x0a
        /*0086*/ 	.short	(.L_61 - .L_60)
	.align		4
.L_60:
        /*0088*/ 	.word	index@(.nv.constant0.trima_from_prefix_exclusive_f32)
        /*008c*/ 	.short	0x0380
        /*008e*/ 	.short	0x0020


	//----- nvinfo : EIATTR_SW_WAR
	.align		4
.L_61:
        /*0090*/ 	.byte	0x04, 0x36
        /*0092*/ 	.short	(.L_63 - .L_62)
.L_62:
        /*0094*/ 	.word	0x00000008
.L_63:


//--------------------- .nv.info.sma_from_prefix_exclusive_f32 --------------------------
	.section	.nv.info.sma_from_prefix_exclusive_f32,"",@"SHT_CUDA_INFO"
	.sectionflags	@""
	.align	4


	//----- nvinfo : EIATTR_CUDA_API_VERSION
	.align		4
        /*0000*/ 	.byte	0x04, 0x37
        /*0002*/ 	.short	(.L_65 - .L_64)
.L_64:
        /*0004*/ 	.word	0x00000082


	//----- nvinfo : EIATTR_KPARAM_INFO
	.align		4
.L_65:
        /*0008*/ 	.byte	0x04, 0x17
        /*000a*/ 	.short	(.L_67 - .L_66)
.L_66:
        /*000c*/ 	.word	0x00000000
        /*0010*/ 	.short	0x0004
        /*0012*/ 	.short	0x0018
        /*0014*/ 	.byte	0x00, 0xf5, 0x21, 0x00


	//----- nvinfo : EIATTR_KPARAM_INFO
	.align		4
.L_67:
        /*0018*/ 	.byte	0x04, 0x17
        /*001a*/ 	.short	(.L_69 - .L_68)
.L_68:
        /*001c*/ 	.word	0x00000000
        /*0020*/ 	.short	0x0003
        /*0022*/ 	.short	0x0010
        /*0024*/ 	.byte	0x00, 0xf0, 0x11, 0x00


	//----- nvinfo : EIATTR_KPARAM_INFO
	.align		4
.L_69:
        /*0028*/ 	.byte	0x04, 0x17
        /*002a*/ 	.short	(.L_71 - .L_70)
.L_70:
        /*002c*/ 	.word	0x00000000
        /*0030*/ 	.short	0x0002
        /*0032*/ 	.short	0x000c
        /*0034*/ 	.byte	0x00, 0xf0, 0x11, 0x00


	//----- nvinfo : EIATTR_KPARAM_INFO
	.align		4
.L_71:
        /*0038*/ 	.byte	0x04, 0x17
        /*003a*/ 	.short	(.L_73 - .L_72)
.L_72:
        /*003c*/ 	.word	0x00000000
        /*0040*/ 	.short	0x0001
        /*0042*/ 	.short	0x0008
        /*0044*/ 	.byte	0x00, 0xf0, 0x11, 0x00


	//----- nvinfo : EIATTR_KPARAM_INFO
	.align		4
.L_73:
        /*0048*/ 	.byte	0x04, 0x17
        /*004a*/ 	.short	(.L_75 - .L_74)
.L_74:
        /*004c*/ 	.word	0x00000000
        /*0050*/ 	.short	0x0000
        /*0052*/ 	.short	0x0000
        /*0054*/ 	.byte	0x00, 0xf5, 0x21, 0x00


	//----- nvinfo : EIATTR_SPARSE_MMA_MASK
	.align		4
.L_75:
        /*0058*/ 	.byte	0x03, 0x50
        /*005a*/ 	.short	0x0000


	//----- nvinfo : EIATTR_MAXREG_COUNT
	.align		4
        /*005c*/ 	.byte	0x03, 0x1b
        /*005e*/ 	.short	0x00ff


	//----- nvinfo : EIATTR_MERCURY_ISA_VERSION
	.align		4
        /*0060*/ 	.byte	0x03, 0x5f
        /*0062*/ 	.short	0x0101


	//----- nvinfo : EIATTR_VRC_CTA_INIT_COUNT
	.align		4
        /*0064*/ 	.byte	0x02, 0x4a
	.zero		1
	.zero		1


	//----- nvinfo : EIATTR_EXIT_INSTR_OFFSETS
	.align		4
        /*0068*/ 	.byte	0x04, 0x1c
        /*006a*/ 	.short	(.L_77 - .L_76)


	//   ....[0]....
.L_76:
        /*006c*/ 	.word	0x00000070


	//   ....[1]....
        /*0070*/ 	.word	0x00000110


	//   ....[2]....
        /*0074*/ 	.word	0x000002d0


	//----- nvinfo : EIATTR_CRS_STACK_SIZE
	.align		4
.L_77:
        /*0078*/ 	.byte	0x04, 0x1e
        /*007a*/ 	.short	(.L_79 - .L_78)
.L_78:
        /*007c*/ 	.word	0x00000000


	//----- nvinfo : EIATTR_CBANK_PARAM_SIZE
	.align		4
.L_79:
        /*0080*/ 	.byte	0x03, 0x19
        /*0082*/ 	.short	0x0020


	//----- nvinfo : EIATTR_PARAM_CBANK
	.align		4
        /*0084*/ 	.byte	0x04, 0x0a
        /*0086*/ 	.short	(.L_81 - .L_80)
	.align		4
.L_80:
        /*0088*/ 	.word	index@(.nv.constant0.sma_from_prefix_exclusive_f32)
        /*008c*/ 	.short	0x0380
        /*008e*/ 	.short	0x0020


	//----- nvinfo : EIATTR_SW_WAR
	.align		4
.L_81:
        /*0090*/ 	.byte	0x04, 0x36
        /*0092*/ 	.short	(.L_83 - .L_82)
.L_82:
        /*0094*/ 	.word	0x00000008
.L_83:


//--------------------- .nv.info.trima_multi_series_one_param_f32_tm_tiled --------------------------
	.section	.nv.info.trima_multi_series_one_param_f32_tm_tiled,"",@"SHT_CUDA_INFO"
	.sectionflags	@""
	.align	4


	//----- nvinfo : EIATTR_CUDA_API_VERSION
	.align		4
        /*0000*/ 	.byte	0x04, 0x37
        /*0002*/ 	.short	(.L_85 - .L_84)
.L_84:
        /*0004*/ 	.word	0x00000082


	//----- nvinfo : EIATTR_KPARAM_INFO
	.align		4
.L_85:
        /*0008*/ 	.byte	0x04, 0x17
        /*000a*/ 	.short	(.L_87 - .L_86)
.L_86:
        /*000c*/ 	.word	0x00000000
        /*0010*/ 	.short	0x0006
        /*0012*/ 	.short	0x0028
        /*0014*/ 	.byte	0x00, 0xf5, 0x21, 0x00


	//----- nvinfo : EIATTR_KPARAM_INFO
	.align		4
.L_87:
        /*0018*/ 	.byte	0x04, 0x17
        /*001a*/ 	.short	(.L_89 - .L_88)
.L_88:
        /*001c*/ 	.word	0x00000000
        /*0020*/ 	.short	0x0005
        /*0022*/ 	.short	0x0020
        /*0024*/ 	.byte	0x00, 0xf5, 0x21, 0x00


	//----- nvinfo : EIATTR_KPARAM_INFO
	.align		4
.L_89:
        /*0028*/ 	.byte	0x04, 0x17
        /*002a*/ 	.short	(.L_91 - .L_90)
.L_90:
        /*002c*/ 	.word	0x00000000
        /*0030*/ 	.short	0x0004
        /*0032*/ 	.short	0x0018
        /*0034*/ 	.byte	0x00, 0xf0, 0x11, 0x00


	//----- nvinfo : EIATTR_KPARAM_INFO
	.align		4
.L_91:
        /*0038*/ 	.byte	0x04, 0x17
        /*003a*/ 	.short	(.L_93 - .L_92)
.L_92:
        /*003c*/ 	.word	0x00000000
        /*0040*/ 	.short	0x0003
        /*0042*/ 	.short	0x0014
        /*0044*/ 	.byte	0x00, 0xf0, 0x11, 0x00


	//----- nvinfo : EIATTR_KPARAM_INFO
	.align		4
.L_93:
        /*0048*/ 	.byte	0x04, 0x17
        /*004a*/ 	.short	(.L_95 - .L_94)
.L_94:
        /*004c*/ 	.word	0x00000000
        /*0050*/ 	.short	0x0002
        /*0052*/ 	.short	0x0010
        /*0054*/ 	.byte	0x00, 0xf0, 0x11, 0x00


	//----- nvinfo : EIATTR_KPARAM_INFO
	.align		4
.L_95:
        /*0058*/ 	.byte	0x04, 0x17
        /*005a*/ 	.short	(.L_97 - .L_96)
.L_96:
        /*005c*/ 	.word	0x00000000
        /*0060*/ 	.short	0x0001
        /*0062*/ 	.short	0x0008
        /*0064*/ 	.byte	0x00, 0xf5, 0x21, 0x00


	//----- nvinfo : EIATTR_KPARAM_INFO
	.align		4
.L_97:
        /*0068*/ 	.byte	0x04, 0x17
        /*006a*/ 	.short	(.L_99 - .L_98)
.L_98:
        /*006c*/ 	.word	0x00000000
        /*0070*/ 	.short	0x0000
        /*0072*/ 	.short	0x0000
        /*0074*/ 	.byte	0x00, 0xf5, 0x21, 0x00


	//----- nvinfo : EIATTR_SPARSE_MMA_MASK
	.align		4
.L_99:
        /*0078*/ 	.byte	0x03, 0x50
        /*007a*/ 	.short	0x0000


	//----- nvinfo : EIATTR_MAXREG_COUNT
	.align		4
        /*007c*/ 	.byte	0x03, 0x1b
        /*007e*/ 	.short	0x00ff


	//----- nvinfo : EIATTR_NUM_BARRIERS
	.align		4
        /*0080*/ 	.byte	0x02, 0x4c
        /*0082*/ 	.byte	0x01
	.zero		1


	//----- nvinfo : EIATTR_MERCURY_ISA_VERSION
	.align		4
        /*0084*/ 	.byte	0x03, 0x5f
        /*0086*/ 	.short	0x0101


	//----- nvinfo : EIATTR_UNUSED_LOAD_BYTE_OFFSET
	.align		4
        /*0088*/ 	.byte	0x04, 0x44
        /*008a*/ 	.short	(.L_101 - .L_100)


	//   ....[0]....
.L_100:
        /*008c*/ 	.word	0x00000fc0
        /*0090*/ 	.word	0x00000fff


	//----- nvinfo : EIATTR_VRC_CTA_INIT_COUNT
	.align		4
.L_101:
        /*0094*/ 	.byte	0x02, 0x4a
	.zero		1
	.zero		1


	//----- nvinfo : EIATTR_EXIT_INSTR_OFFSETS
	.align		4
        /*0098*/ 	.byte	0x04, 0x1c
        /*009a*/ 	.short	(.L_103 - .L_102)


	//   ....[0]....
.L_102:
        /*009c*/ 	.word	0x000001a0


	//   ....[1]....
        /*00a0*/ 	.word	0x000001f0


	//   ....[2]....
        /*00a4*/ 	.word	0x00000c40


	//   ....[3]....
        /*00a8*/ 	.word	0x000010d0


	//   ....[4]....
        /*00ac*/ 	.word	0x00001430


	//   ....[5]....
        /*00b0*/ 	.word	0x000015e0


	//   ....[6]....
        /*00b4*/ 	.word	0x000016f0


	//   ....[7]....
        /*00b8*/ 	.word	0x00001760


	//----- nvinfo : EIATTR_CRS_STACK_SIZE
	.align		4
.L_103:
        /*00bc*/ 	.byte	0x04, 0x1e
        /*00be*/ 	.short	(.L_105 - .L_104)
.L_104:
        /*00c0*/ 	.word	0x00000000


	//----- nvinfo : EIATTR_CBANK_PARAM_SIZE
	.align		4
.L_105:
        /*00c4*/ 	.byte	0x03, 0x19
        /*00c6*/ 	.short	0x0030


	//----- nvinfo : EIATTR_PARAM_CBANK
	.align		4
        /*00c8*/ 	.byte	0x04, 0x0a
        /*00ca*/ 	.short	(.L_107 - .L_106)
	.align		4
.L_106:
        /*00cc*/ 	.word	index@(.nv.constant0.trima_multi_series_one_param_f32_tm_tiled)
        /*00d0*/ 	.short	0x0380
        /*00d2*/ 	.short	0x0030


	//----- nvinfo : EIATTR_SW_WAR
	.align		4
.L_107:
        /*00d4*/ 	.byte	0x04, 0x36
        /*00d6*/ 	.short	(.L_109 - .L_108)
.L_108:
        /*00d8*/ 	.word	0x00000008
.L_109:


//--------------------- .nv.info.trima_multi_series_one_param_f32 --------------------------
	.section	.nv.info.trima_multi_series_one_param_f32,"",@"SHT_CUDA_INFO"
	.sectionflags	@""
	.align	4


	//----- nvinfo : EIATTR_CUDA_API_VERSION
	.align		4
        /*0000*/ 	.byte	0x04, 0x37
        /*0002*/ 	.short	(.L_111 - .L_110)
.L_110:
        /*0004*/ 	.word	0x00000082


	//----- nvinfo : EIATTR_KPARAM_INFO
	.align		4
.L_111:
        /*0008*/ 	.byte	0x04, 0x17
        /*000a*/ 	.short	(.L_113 - .L_112)
.L_112:
        /*000c*/ 	.word	0x00000000
        /*0010*/ 	.short	0x0006
        /*0012*/ 	.short	0x0028
        /*0014*/ 	.byte	0x00, 0xf5, 0x21, 0x00


	//----- nvinfo : EIATTR_KPARAM_INFO
	.align		4
.L_113:
        /*0018*/ 	.byte	0x04, 0x17
        /*001a*/ 	.short	(.L_115 - .L_114)
.L_114:
        /*001c*/ 	.word	0x00000000
        /*0020*/ 	.short	0x0005
        /*0022*/ 	.short	0x0020
        /*0024*/ 	.byte	0x00, 0xf5, 0x21, 0x00


	//----- nvinfo : EIATTR_KPARAM_INFO
	.align		4
.L_115:
        /*0028*/ 	.byte	0x04, 0x17
        /*002a*/ 	.short	(.L_117 - .L_116)
.L_116:
        /*002c*/ 	.word	0x00000000
        /*0030*/ 	.short	0x0004
        /*0032*/ 	.short	0x0018
        /*0034*/ 	.byte	0x00, 0xf0, 0x11, 0x00


	//----- nvinfo : EIATTR_KPARAM_INFO
	.align		4
.L_117:
        /*0038*/ 	.byte	0x04, 0x17
        /*003a*/ 	.short	(.L_119 - .L_118)
.L_118:
        /*003c*/ 	.word	0x00000000
        /*0040*/ 	.short	0x0003
        /*0042*/ 	.short	0x0014
        /*0044*/ 	.byte	0x00, 0xf0, 0x11, 0x00


	//----- nvinfo : EIATTR_KPARAM_INFO
	.align		4
.L_119:
        /*0048*/ 	.byte	0x04, 0x17
        /*004a*/ 	.short	(.L_121 - .L_120)
.L_120:
        /*004c*/ 	.word	0x00000000
        /*0050*/ 	.short	0x0002
        /*0052*/ 	.short	0x0010
        /*0054*/ 	.byte	0x00, 0xf0, 0x11, 0x00


	//----- nvinfo : EIATTR_KPARAM_INFO
	.align		4
.L_121:
        /*0058*/ 	.byte	0x04, 0x17
        /*005a*/ 	.short	(.L_123 - .L_122)
.L_122:
        /*005c*/ 	.word	0x00000000
        /*0060*/ 	.short	0x0001
        /*0062*/ 	.short	0x0008
        /*0064*/ 	.byte	0x00, 0xf5, 0x21, 0x00


	//----- nvinfo : EIATTR_KPARAM_INFO
	.align		4
.L_123:
        /*0068*/ 	.byte	0x04, 0x17
        /*006a*/ 	.short	(.L_125 - .L_124)
.L_124:
        /*006c*/ 	.word	0x00000000
        /*0070*/ 	.short	0x0000
        /*0072*/ 	.short	0x0000
        /*0074*/ 	.byte	0x00, 0xf5, 0x21, 0x00


	//----- nvinfo : EIATTR_SPARSE_MMA_MASK
	.align		4
.L_125:
        /*0078*/ 	.byte	0x03, 0x50
        /*007a*/ 	.short	0x0000


	//----- nvinfo : EIATTR_MAXREG_COUNT
	.align		4
        /*007c*/ 	.byte	0x03, 0x1b
        /*007e*/ 	.short	0x00ff


	//----- nvinfo : EIATTR_NUM_BARRIERS
	.align		4
        /*0080*/ 	.byte	0x02, 0x4c
        /*0082*/ 	.byte	0x01
	.zero		1


	//----- nvinfo : EIATTR_MERCURY_ISA_VERSION
	.align		4
        /*0084*/ 	.byte	0x03, 0x5f
        /*0086*/ 	.short	0x0101


	//----- nvinfo : EIATTR_UNUSED_LOAD_BYTE_OFFSET
	.align		4
        /*0088*/ 	.byte	0x04, 0x44
        /*008a*/ 	.short	(.L_127 - .L_126)


	//   ....[0]....
.L_126:
        /*008c*/ 	.word	0x000006b0
        /*0090*/ 	.word	0x00000fff


	//----- nvinfo : EIATTR_VRC_CTA_INIT_COUNT
	.align		4
.L_127:
        /*0094*/ 	.byte	0x02, 0x4a
	.zero		1
	.zero		1


	//----- nvinfo : EIATTR_EXIT_INSTR_OFFSETS
	.align		4
        /*0098*/ 	.byte	0x04, 0x1c
        /*009a*/ 	.short	(.L_129 - .L_128)


	//   ....[0]....
.L_128:
        /*009c*/ 	.word	0x00000190


	//   ....[1]....
        /*00a0*/ 	.word	0x00000210


	//   ....[2]....
        /*00a4*/ 	.word	0x00000340


	//   ....[3]....
        /*00a8*/ 	.word	0x00000800


	//----- nvinfo : EIATTR_CRS_STACK_SIZE
	.align		4
.L_129:
        /*00ac*/ 	.byte	0x04, 0x1e
        /*00ae*/ 	.short	(.L_131 - .L_130)
.L_130:
        /*00b0*/ 	.word	0x00000000


	//----- nvinfo : EIATTR_CBANK_PARAM_SIZE
	.align		4
.L_131:
        /*00b4*/ 	.byte	0x03, 0x19
        /*00b6*/ 	.short	0x0030


	//----- nvinfo : EIATTR_PARAM_CBANK
	.align		4
        /*00b8*/ 	.byte	0x04, 0x0a
        /*00ba*/ 	.short	(.L_133 - .L_132)
	.align		4
.L_132:
        /*00bc*/ 	.word	index@(.nv.constant0.trima_multi_series_one_param_f32)
        /*00c0*/ 	.short	0x0380
        /*00c2*/ 	.short	0x0030


	//----- nvinfo : EIATTR_SW_WAR
	.align		4
.L_133:
        /*00c4*/ 	.byte	0x04, 0x36
        /*00c6*/ 	.short	(.L_135 - .L_134)
.L_134:
        /*00c8*/ 	.word	0x00000008
.L_135:


//--------------------- .nv.info.trima_batch_f32_tiled --------------------------
	.section	.nv.info.trima_batch_f32_tiled,"",@"SHT_CUDA_INFO"
	.sectionflags	@""
	.align	4


	//----- nvinfo : EIATTR_CUDA_API_VERSION
	.align		4
        /*0000*/ 	.byte	0x04, 0x37
        /*0002*/ 	.short	(.L_137 - .L_136)
.L_136:
        /*0004*/ 	.word	0x00000082


	//----- nvinfo : EIATTR_KPARAM_INFO
	.align		4
.L_137:
        /*0008*/ 	.byte	0x04, 0x17
        /*000a*/ 	.short	(.L_139 - .L_138)
.L_138:
        /*000c*/ 	.word	0x00000000
        /*0010*/ 	.short	0x0006
        /*0012*/ 	.short	0x0028
        /*0014*/ 	.byte	0x00, 0xf5, 0x21, 0x00


	//----- nvinfo : EIATTR_KPARAM_INFO
	.align		4
.L_139:
        /*0018*/ 	.byte	0x04, 0x17
        /*001a*/ 	.short	(.L_141 - .L_140)
.L_140:
        /*001c*/ 	.word	0x00000000
        /*0020*/ 	.short	0x0005
        /*0022*/ 	.short	0x0020
        /*0024*/ 	.byte	0x00, 0xf0, 0x11, 0x00


	//----- nvinfo : EIATTR_KPARAM_INFO
	.align		4
.L_141:
        /*0028*/ 	.byte	0x04, 0x17
        /*002a*/ 	.short	(.L_143 - .L_142)
.L_142:
        /*002c*/ 	.word	0x00000000
        /*0030*/ 	.short	0x0004
        /*0032*/ 	.short	0x001c
        /*0034*/ 	.byte	0x00, 0xf0, 0x11, 0x00


	//----- nvinfo : EIATTR_KPARAM_INFO
	.align		4
.L_143:
        /*0038*/ 	.byte	0x04, 0x17
        /*003a*/ 	.short	(.L_145 - .L_144)
.L_144:
        /*003c*/ 	.word	0x00000000
        /*0040*/ 	.short	0x0003
        /*0042*/ 	.short	0x0018
        /*0044*/ 	.byte	0x00, 0xf0, 0x11, 0x00


	//----- nvinfo : EIATTR_KPARAM_INFO
	.align		4
.L_145:
        /*0048*/ 	.byte	0x04, 0x17
        /*004a*/ 	.short	(.L_147 - .L_146)
.L_146:
        /*004c*/ 	.word	0x00000000
        /*0050*/ 	.short	0x0002
        /*0052*/ 	.short	0x0010
        /*0054*/ 	.byte	0x00, 0xf5, 0x21, 0x00


	//----- nvinfo : EIATTR_KPARAM_INFO
	.align		4
.L_147:
        /*0058*/ 	.byte	0x04, 0x17
        /*005a*/ 	.short	(.L_149 - .L_148)
.L_148:
        /*005c*/ 	.word	0x00000000
        /*0060*/ 	.short	0x0001
        /*0062*/ 	.short	0x0008
        /*0064*/ 	.byte	0x00, 0xf5, 0x21, 0x00


	//----- nvinfo : EIATTR_KPARAM_INFO
	.align		4
.L_149:
        /*0068*/ 	.byte	0x04, 0x17
        /*006a*/ 	.short	(.L_151 - .L_150)
.L_150:
        /*006c*/ 	.word	0x00000000
        /*0070*/ 	.short	0x0000
        /*0072*/ 	.short	0x0000
        /*0074*/ 	.byte	0x00, 0xf5, 0x21, 0x00


	//----- nvinfo : EIATTR_SPARSE_MMA_MASK
	.align		4
.L_151:
        /*0078*/ 	.byte	0x03, 0x50
        /*007a*/ 	.short	0x0000


	//----- nvinfo : EIATTR_MAXREG_COUNT
	.align		4
        /*007c*/ 	.byte	0x03, 0x1b
        /*007e*/ 	.short	0x00ff


	//----- nvinfo : EIATTR_NUM_BARRIERS
	.align		4
        /*0080*/ 	.byte	0x02, 0x4c
        /*0082*/ 	.byte	0x01
	.zero		1


	//----- nvinfo : EIATTR_MERCURY_ISA_VERSION
	.align		4
        /*0084*/ 	.byte	0x03, 0x5f
        /*0086*/ 	.short	0x0101


	//----- nvinfo : EIATTR_VRC_CTA_INIT_COUNT
	.align		4
        /*0088*/ 	.byte	0x02, 0x4a
	.zero		1
	.zero		1


	//----- nvinfo : EIATTR_EXIT_INSTR_OFFSETS
	.align		4
        /*008c*/ 	.byte	0x04, 0x1c
        /*008e*/ 	.short	(.L_153 - .L_152)


	//   ....[0]....
.L_152:
        /*0090*/ 	.word	0x00000040


	//   ....[1]....
        /*0094*/ 	.word	0x000000c0


	//   ....[2]....
        /*0098*/ 	.word	0x000003d0


	//   ....[3]....
        /*009c*/ 	.word	0x000005b0


	//   ....[4]....
        /*00a0*/ 	.word	0x00000620


	//   ....[5]....
        /*00a4*/ 	.word	0x00000980


	//----- nvinfo : EIATTR_CRS_STACK_SIZE
	.align		4
.L_153:
        /*00a8*/ 	.byte	0x04, 0x1e
        /*00aa*/ 	.short	(.L_155 - .L_154)
.L_154:
        /*00ac*/ 	.word	0x00000000


	//----- nvinfo : EIATTR_CBANK_PARAM_SIZE
	.align		4
.L_155:
        /*00b0*/ 	.byte	0x03, 0x19
        /*00b2*/ 	.short	0x0030


	//----- nvinfo : EIATTR_PARAM_CBANK
	.align		4
        /*00b4*/ 	.byte	0x04, 0x0a
        /*00b6*/ 	.short	(.L_157 - .L_156)
	.align		4
.L_156:
        /*00b8*/ 	.word	index@(.nv.constant0.trima_batch_f32_tiled)
        /*00bc*/ 	.short	0x0380
        /*00be*/ 	.short	0x0030


	//----- nvinfo : EIATTR_SW_WAR
	.align		4
.L_157:
        /*00c0*/ 	.byte	0x04, 0x36
        /*00c2*/ 	.short	(.L_159 - .L_158)
.L_158:
        /*00c4*/ 	.word	0x00000008
.L_159:


//--------------------- .nv.info.trima_batch_f32  --------------------------
	.section	.nv.info.trima_batch_f32,"",@"SHT_CUDA_INFO"
	.sectionflags	@""
	.align	4


	//----- nvinfo : EIATTR_CUDA_API_VERSION
	.align		4
        /*0000*/ 	.byte	0x04, 0x37
        /*0002*/ 	.short	(.L_161 - .L_160)
.L_160:
        /*0004*/ 	.word	0x00000082


	//----- nvinfo : EIATTR_KPARAM_INFO
	.align		4
.L_161:
        /*0008*/ 	.byte	0x04, 0x17
        /*000a*/ 	.short	(.L_163 - .L_162)
.L_162:
        /*000c*/ 	.word	0x00000000
        /*0010*/ 	.short	0x0006
        /*0012*/ 	.short	0x0028
        /*0014*/ 	.byte	0x00, 0xf5, 0x21, 0x00


	//----- nvinfo : EIATTR_KPARAM_INFO
	.align		4
.L_163:
        /*0018*/ 	.byte	0x04, 0x17
        /*001a*/ 	.short	(.L_165 - .L_164)
.L_164:
        /*001c*/ 	.word	0x00000000
        /*0020*/ 	.short	0x0005
        /*0022*/ 	.short	0x0020
        /*0024*/ 	.byte	0x00, 0xf0, 0x11, 0x00


	//----- nvinfo : EIATTR_KPARAM_INFO
	.align		4
.L_165:
        /*0028*/ 	.byte	0x04, 0x17
        /*002a*/ 	.short	(.L_167 - .L_166)
.L_166:
        /*002c*/ 	.word	0x00000000
        /*0030*/ 	.short	0x0004
        /*0032*/ 	.short	0x001c
        /*0034*/ 	.byte	0x00, 0xf0, 0x11, 0x00


	//----- nvinfo : EIATTR_KPARAM_INFO
	.align		4
.L_167:
        /*0038*/ 	.byte	0x04, 0x17
        /*003a*/ 	.short	(.L_169 - .L_168)
.L_168:
        /*003c*/ 	.word	0x00000000
        /*0040*/ 	.short	0x0003
        /*0042*/ 	.short	0x0018
        /*0044*/ 	.byte	0x00, 0xf0, 0x11, 0x00


	//----- nvinfo : EIATTR_KPARAM_INFO
	.align		4
.L_169:
        /*0048*/ 	.byte	0x04, 0x17
        /*004a*/ 	.short	(.L_171 - .L_170)
.L_170:
        /*004c*/ 	.word	0x00000000
        /*0050*/ 	.short	0x0002
        /*0052*/ 	.short	0x0010
        /*0054*/ 	.byte	0x00, 0xf5, 0x21, 0x00


	//----- nvinfo : EIATTR_KPARAM_INFO
	.align		4
.L_171:
        /*0058*/ 	.byte	0x04, 0x17
        /*005a*/ 	.short	(.L_173 - .L_172)
.L_172:
        /*005c*/ 	.word	0x00000000
        /*0060*/ 	.short	0x0001
        /*0062*/ 	.short	0x0008
        /*0064*/ 	.byte	0x00, 0xf5, 0x21, 0x00


	//----- nvinfo : EIATTR_KPARAM_INFO
	.align		4
.L_173:
        /*0068*/ 	.byte	0x04, 0x17
        /*006a*/ 	.short	(.L_175 - .L_174)
.L_174:
        /*006c*/ 	.word	0x00000000
        /*0070*/ 	.short	0x0000
        /*0072*/ 	.short	0x0000
        /*0074*/ 	.byte	0x00, 0xf5, 0x21, 0x00


	//----- nvinfo : EIATTR_SPARSE_MMA_MASK
	.align		4
.L_175:
        /*0078*/ 	.byte	0x03, 0x50
        /*007a*/ 	.short	0x0000


	//----- nvinfo : EIATTR_MAXREG_COUNT
	.align		4
        /*007c*/ 	.byte	0x03, 0x1b
        /*007e*/ 	.short	0x00ff


	//----- nvinfo : EIATTR_NUM_BARRIERS
	.align		4
        /*0080*/ 	.byte	0x02, 0x4c
        /*0082*/ 	.byte	0x01
	.zero		1


	//----- nvinfo : EIATTR_MERCURY_ISA_VERSION
	.align		4
        /*0084*/ 	.byte	0x03, 0x5f
        /*0086*/ 	.short	0x0101


	//----- nvinfo : EIATTR_UNUSED_LOAD_BYTE_OFFSET
	.align		4
        /*0088*/ 	.byte	0x04, 0x44
        /*008a*/ 	.short	(.L_177 - .L_176)


	//   ....[0]....
.L_176:
        /*008c*/ 	.word	0x00000720
        /*0090*/ 	.word	0x00000fff


	//----- nvinfo : EIATTR_VRC_CTA_INIT_COUNT
	.align		4
.L_177:
        /*0094*/ 	.byte	0x02, 0x4a
	.zero		1
	.zero		1


	//----- nvinfo : EIATTR_EXIT_INSTR_OFFSETS
	.align		4
        /*0098*/ 	.byte	0x04, 0x1c
        /*009a*/ 	.short	(.L_179 - .L_178)


	//   ....[0]....
.L_178:
        /*009c*/ 	.word	0x00000040


	//   ....[1]....
        /*00a0*/ 	.word	0x000000c0


	//   ....[2]....
        /*00a4*/ 	.word	0x000003d0


	//   ....[3]....
        /*00a8*/ 	.word	0x00000830


	//----- nvinfo : EIATTR_CRS_STACK_SIZE
	.align		4
.L_179:
        /*00ac*/ 	.byte	0x04, 0x1e
        /*00ae*/ 	.short	(.L_181 - .L_180)
.L_180:
        /*00b0*/ 	.word	0x00000000


	//----- nvinfo : EIATTR_CBANK_PARAM_SIZE
	.align		4
.L_181:
        /*00b4*/ 	.byte	0x03, 0x19
        /*00b6*/ 	.short	0x0030


	//----- nvinfo : EIATTR_PARAM_CBANK
	.align		4
        /*00b8*/ 	.byte	0x04, 0x0a
        /*00ba*/ 	.short	(.L_183 - .L_182)
	.align		4
.L_182:
        /*00bc*/ 	.word	index@(.nv.constant0.trima_batch_f32)
        /*00c0*/ 	.short	0x0380
        /*00c2*/ 	.short	0x0030


	//----- nvinfo : EIATTR_SW_WAR
	.align		4
.L_183:
        /*00c4*/ 	.byte	0x04, 0x36
        /*00c6*/ 	.short	(.L_185 - .L_184)
.L_184:
        /*00c8*/ 	.word	0x00000008
.L_185:


//--------------------- .nv.callgraph             --------------------------
	.section	.nv.callgraph,"",@"SHT_CUDA_CALLGRAPH"
	.align	4
	.sectionentsize	8
	.align		4
        /*0000*/ 	.word	0x00000000
	.align		4
        /*0004*/ 	.word	0xffffffff
	.align		4
        /*0008*/ 	.word	0x00000000
	.align		4
        /*000c*/ 	.word	0xfffffffe
	.align		4
        /*0010*/ 	.word	0x00000000
	.align		4
        /*0014*/ 	.word	0xfffffffd
	.align		4
        /*0018*/ 	.word	0x00000000
	.align		4
        /*001c*/ 	.word	0xfffffffc


//--------------------- .text.trima_from_prefix_exclusive_f32 --------------------------
	.section	.text.trima_from_prefix_exclusive_f32,"ax",@progbits
	.align	128
        .global         trima_from_prefix_exclusive_f32
        .type           trima_from_prefix_exclusive_f32,@function
        .size           trima_from_prefix_exclusive_f32,(.L_x_76 - trima_from_prefix_exclusive_f32)
        .other          trima_from_prefix_exclusive_f32,@"STO_CUDA_ENTRY STV_DEFAULT"
trima_from_prefix_exclusive_f32:
.text.trima_from_prefix_exclusive_f32:
[----:B------:R-:W-:Y:S01]  /*0000*/  LDC R1, c[0x0][0x37c] ;  /* 0x0000df00ff017b82 */ /* 0x000fe20000000800 */
[----:B------:R-:W0:Y:S07]  /*0010*/  S2R R3, SR_TID.X ;  /* 0x0000000000037919 */ /* 0x000e2e0000002100 */
[----:B------:R-:W0:Y:S01]  /*0020*/  S2UR UR4, SR_CTAID.X ;  /* 0x00000000000479c3 */ /* 0x000e220000002500 */
[----:B------:R-:W1:Y:S07]  /*0030*/  LDCU UR5, c[0x0][0x388] ;  /* 0x00007100ff0577ac */ /* 0x000e6e0008000800 */
[----:B------:R-:W0:Y:S02]  /*0040*/  LDC R2, c[0x0][0x360] ;  /* 0x0000d800ff027b82 */ /* 0x000e240000000800 */
[----:B0-----:R-:W-:-:S05]  /*0050*/  IMAD R2, R2, UR4, R3 ;  /* 0x0000000402027c24 */ /* 0x001fca000f8e0203 */
[----:B-1----:R-:W-:-:S13]  /*0060*/  ISETP.GE.AND P0, PT, R2, UR5, PT ;  /* 0x0000000502007c0c */ /* 0x002fda000bf06270 */
[----:B------:R-:W-:Y:S05]  /*0070*/  @P0 EXIT ;  /* 0x000000000000094d */ /* 0x000fea0003800000 */
[----:B------:R-:W0:Y:S01]  /*0080*/  LDCU UR7, c[0x0][0x38c] ;  /* 0x00007180ff0777ac */ /* 0x000e220008000800 */
[----:B------:R-:W0:Y:S02]  /*0090*/  LDCU UR4, c[0x0][0x390] ;  /* 0x00007200ff0477ac */ /* 0x000e240008000800 */
[----:B0-----:R-:W-:-:S06]  /*00a0*/  UIADD3 UR4, UPT, UPT, UR7, -0x1, UR4 ;  /* 0xffffffff07047890 */ /* 0x001fcc000fffe004 */
[----:B------:R-:W-:-:S05]  /*00b0*/  ISETP.GE.AND P0, PT, R2, UR4, PT ;  /* 0x0000000402007c0c */ /* 0x000fca000bf06270 */
[----:B------:R-:W0:Y:S08]  /*00c0*/  LDCU.64 UR4, c[0x0][0x358] ;  /* 0x00006b00ff0477ac */ /* 0x000e300008000a00 */
[----:B------:R-:W1:Y:S01]  /*00d0*/  @!P0 LDC.64 R4, c[0x0][0x398] ;  /* 0x0000e600ff048b82 */ /* 0x000e620000000a00 */
[----:B------:R-:W-:Y:S02]  /*00e0*/  @!P0 IMAD.MOV.U32 R3, RZ, RZ, 0x7fc00000 ;  /* 0x7fc00000ff038424 */ /* 0x000fe400078e00ff */
[----:B-1----:R-:W-:-:S05]  /*00f0*/  @!P0 IMAD.WIDE R4, R2, 0x4, R4 ;  /* 0x0000000402048825 */ /* 0x002fca00078e0204 */
[----:B0-----:R0:W-:Y:S01]  /*0100*/  @!P0 STG.E desc[UR4][R4.64], R3 ;  /* 0x0000000304008986 */ /* 0x0011e2000c101904 */
[----:B------:R-:W-:Y:S05]  /*0110*/  @!P0 EXIT ;  /* 0x000000000000894d */ /* 0x000fea0003800000 */
[----:B0-----:R-:W0:Y:S01]  /*0120*/  LDC.64 R4, c[0x0][0x380] ;  /* 0x0000e000ff047b82 */ /* 0x001e220000000a00 */
[----:B------:R-:W1:Y:S01]  /*0130*/  LDCU.64 UR8, c[0x0][0x380] ;  /* 0x00007000ff0877ac */ /* 0x000e620008000a00 */
[----:B------:R-:W-:Y:S01]  /*0140*/  IADD3 R0, P0, PT, R2, -UR7, RZ ;  /* 0x8000000702007c10 */ /* 0x000fe2000ff1e0ff */
[----:B------:R-:W-:-:S06]  /*0150*/  USHF.R.S32.HI UR6, URZ, 0x1f, UR7 ;  /* 0x0000001fff067899 */ /* 0x000fcc0008011407 */
[----:B------:R-:W-:Y:S02]  /*0160*/  LEA.HI.X.SX32 R3, R2, ~UR6, 0x1, P0 ;  /* 0x8000000602037c11 */ /* 0x000fe400080f0eff */
[----:B-1----:R-:W-:-:S04]  /*0170*/  LEA R6, P0, R0, UR8, 0x2 ;  /* 0x0000000800067c11 */ /* 0x002fc8000f8010ff */
[----:B------:R-:W-:Y:S01]  /*0180*/  LEA.HI.X R7, R0, UR9, R3, 0x2, P0 ;  /* 0x0000000900077c11 */ /* 0x000fe200080f1403 */
[----:B0-----:R-:W-:-:S04]  /*0190*/  IMAD.WIDE R4, R2, 0x4, R4 ;  /* 0x0000000402047825 */ /* 0x001fc800078e0204 */
[----:B------:R-:W2:Y:S04]  /*01a0*/  LDG.E.CONSTANT R6, desc[UR4][R6.64+0x4] ;  /* 0x0000040406067981 */ /* 0x000ea8000c1e9900 */
[----:B------:R-:W2:Y:S01]  /*01b0*/  LDG.E.CONSTANT R3, desc[UR4][R4.64+0x4] ;  /* 0x0000040404037981 */ /* 0x000ea2000c1e9900 */
[----:B------:R-:W-:-:S05]  /*01c0*/  I2FP.F32.S32 R0, UR7 ;  /* 0x0000000700007c45 */ /* 0x000fca0008201400 */
[----:B------:R-:W-:-:S05]  /*01d0*/  VIADD R8, R0, 0x1800000 ;  /* 0x0180000000087836 */ /* 0x000fca0000000000 */
[----:B------:R-:W-:-:S04]  /*01e0*/  LOP3.LUT R8, R8, 0x7f800000, RZ, 0xc0, !PT ;  /* 0x7f80000008087812 */ /* 0x000fc800078ec0ff */
[----:B------:R-:W-:Y:S01]  /*01f0*/  ISETP.GT.U32.AND P0, PT, R8, 0x1ffffff, PT ;  /* 0x01ffffff0800780c */ /* 0x000fe20003f04070 */
[----:B--2---:R-:W-:-:S12]  /*0200*/  FADD R3, R3, -R6 ;  /* 0x8000000603037221 */ /* 0x004fd80000000000 */
[----:B------:R-:W-:Y:S05]  /*0210*/  @P0 BRA `(.L_x_0) ;  /* 0x00000000000c0947 */ /* 0x000fea0003800000 */
[----:B------:R-:W-:-:S07]  /*0220*/  MOV R4, 0x240 ;  /* 0x0000024000047802 */ /* 0x000fce0000000f00 */
[----:B------:R-:W-:Y:S05]  /*0230*/  CALL.REL.NOINC `($__internal_0_$__cuda_sm20_rcp_rn_f32_slowpath) ;  /* 0x0000000000287944 */ /* 0x000fea0003c00000 */
[----:B------:R-:W-:Y:S05]  /*0240*/  BRA `(.L_x_1) ;  /* 0x0000000000107947 */ /* 0x000fea0003800000 */
.L_x_0:
[----:B------:R-:W0:Y:S02]  /*0250*/  MUFU.RCP R5, R0 ;  /* 0x0000000000057308 */ /* 0x000e240000001000 */
[----:B0-----:R-:W-:-:S04]  /*0260*/  FFMA R4, R0, R5, -1 ;  /* 0xbf80000000047423 */ /* 0x001fc80000000005 */
[----:B------:R-:W-:-:S04]  /*0270*/  FADD.FTZ R4, -R4, -RZ ;  /* 0x800000ff04047221 */ /* 0x000fc80000010100 */
[----:B------:R-:W-:-:S07]  /*0280*/  FFMA R6, R5, R4, R5 ;  /* 0x0000000405067223 */ /* 0x000fce0000000005 */
.L_x_1:
[----:B------:R-:W0:Y:S01]  /*0290*/  LDC.64 R4, c[0x0][0x398] ;  /* 0x0000e600ff047b82 */ /* 0x000e220000000a00 */
[----:B------:R-:W-:Y:S01]  /*02a0*/  FMUL R3, R3, R6 ;  /* 0x0000000603037220 */ /* 0x000fe20000400000 */
[----:B0-----:R-:W-:-:S05]  /*02b0*/  IMAD.WIDE R4, R2, 0x4, R4 ;  /* 0x0000000402047825 */ /* 0x001fca00078e0204 */
[----:B------:R-:W-:Y:S01]  /*02c0*/  STG.E desc[UR4][R4.64], R3 ;  /* 0x0000000304007986 */ /* 0x000fe2000c101904 */
[----:B------:R-:W-:Y:S05]  /*02d0*/  EXIT ;  /* 0x000000000000794d */ /* 0x000fea0003800000 */
        .weak           $__internal_0_$__cuda_sm20_rcp_rn_f32_slowpath
        .type           $__internal_0_$__cuda_sm20_rcp_rn_f32_slowpath,@function
        .size           $__internal_0_$__cuda_sm20_rcp_rn_f32_slowpath,(.L_x_76 - $__internal_0_$__cuda_sm20_rcp_rn_f32_slowpath)
$__internal_0_$__cuda_sm20_rcp_rn_f32_slowpath:
[----:B------:R-:W-:-:S05]  /*02e0*/  IMAD.SHL.U32 R5, R0, 0x2, RZ ;  /* 0x0000000200057824 */ /* 0x000fca00078e00ff */
[----:B------:R-:W-:-:S04]  /*02f0*/  SHF.R.U32.HI R5, RZ, 0x18, R5 ;  /* 0x00000018ff057819 */ /* 0x000fc80000011605 */
[----:B------:R-:W-:-:S13]  /*0300*/  ISETP.NE.U32.AND P0, PT, R5, RZ, PT ;  /* 0x000000ff0500720c */ /* 0x000fda0003f05070 */
[----:B------:R-:W-:Y:S05]  /*0310*/  @P0 BRA `(.L_x_2) ;  /* 0x00000000002c0947 */ /* 0x000fea0003800000 */
[----:B------:R-:W-:-:S05]  /*0320*/  IMAD.SHL.U32 R5, R0, 0x2, RZ ;  /* 0x0000000200057824 */ /* 0x000fca00078e00ff */
[----:B------:R-:W-:-:S13]  /*0330*/  ISETP.NE.AND P0, PT, R5, RZ, PT ;  /* 0x000000ff0500720c */ /* 0x000fda0003f05270 */
[----:B------:R2:W3:Y:S01]  /*0340*/  @!P0 MUFU.RCP R5, R0 ;  /* 0x0000000000058308 */ /* 0x0004e20000001000 */
[----:B------:R-:W-:Y:S05]  /*0350*/  @!P0 BRA `(.L_x_3) ;  /* 0x0000000000a48947 */ /* 0x000fea0003800000 */
[----:B------:R-:W-:-:S04]  /*0360*/  FFMA R6, R0, 1.84467440737095516160e+19, RZ ;  /* 0x5f80000000067823 */ /* 0x000fc800000000ff */
[----:B---3--:R-:W2:Y:S02]  /*0370*/  MUFU.RCP R5, R6 ;  /* 0x0000000600057308 */ /* 0x008ea40000001000 */
[----:B--2---:R-:W-:-:S04]  /*0380*/  FFMA R0, R6, R5, -1 ;  /* 0xbf80000006007423 */ /* 0x004fc80000000005 */
[----:B------:R-:W-:-:S04]  /*0390*/  FADD.FTZ R0, -R0, -RZ ;  /* 0x800000ff00007221 */ /* 0x000fc80000010100 */
[----:B------:R-:W-:-:S04]  /*03a0*/  FFMA R0, R5, R0, R5 ;  /* 0x0000000005007223 */ /* 0x000fc80000000005 */
[----:B------:R-:W-:Y:S01]  /*03b0*/  FFMA R5, R0, 1.84467440737095516160e+19, RZ ;  /* 0x5f80000000057823 */ /* 0x000fe200000000ff */
[----:B------:R-:W-:Y:S06]  /*03c0*/  BRA `(.L_x_3) ;  /* 0x0000000000887947 */ /* 0x000fec0003800000 */
.L_x_2:
[----:B------:R-:W-:-:S05]  /*03d0*/  VIADD R6, R5, 0xffffff03 ;  /* 0xffffff0305067836 */ /* 0x000fca0000000000 */
[----:B------:R-:W-:-:S13]  /*03e0*/  ISETP.GT.U32.AND P0, PT, R6, 0x1, PT ;  /* 0x000000010600780c */ /* 0x000fda0003f04070 */
[----:B------:R-:W-:Y:S05]  /*03f0*/  @P0 BRA `(.L_x_4) ;  /* 0x0000000000780947 */ /* 0x000fea0003800000 */
[----:B------:R-:W-:Y:S01]  /*0400*/  LOP3.LUT R7, R0, 0x7fffff, RZ, 0xc0, !PT ;  /* 0x007fffff00077812 */ /* 0x000fe200078ec0ff */
[----:B------:R-:W-:-:S03]  /*0410*/  IMAD.MOV.U32 R11, RZ, RZ, 0x3 ;  /* 0x00000003ff0b7424 */ /* 0x000fc600078e00ff */
[----:B------:R-:W-:Y:S02]  /*0420*/  LOP3.LUT R7, R7, 0x3f800000, RZ, 0xfc, !PT ;  /* 0x3f80000007077812 */ /* 0x000fe400078efcff */
[----:B------:R-:W-:Y:S02]  /*0430*/  SHF.L.U32 R12, R11, R6, RZ ;  /* 0x000000060b0c7219 */ /* 0x000fe400000006ff */
[----:B------:R-:W0:Y:S02]  /*0440*/  MUFU.RCP R8, R7 ;  /* 0x0000000700087308 */ /* 0x000e240000001000 */
[----:B0-----:R-:W-:-:S04]  /*0450*/  FFMA R9, R7, R8, -1 ;  /* 0xbf80000007097423 */ /* 0x001fc80000000008 */
[----:B------:R-:W-:-:S04]  /*0460*/  FADD.FTZ R9, -R9, -RZ ;  /* 0x800000ff09097221 */ /* 0x000fc80000010100 */
[CCC-:B------:R-:W-:Y:S01]  /*0470*/  FFMA.RM R10, R8.reuse, R9.reuse, R8.reuse ;  /* 0x00000009080a7223 */ /* 0x1c0fe20000004008 */
[----:B------:R-:W-:-:S04]  /*0480*/  FFMA.RP R9, R8, R9, R8 ;  /* 0x0000000908097223 */ /* 0x000fc80000008008 */
[C---:B------:R-:W-:Y:S02]  /*0490*/  LOP3.LUT R8, R10.reuse, 0x7fffff, RZ, 0xc0, !PT ;  /* 0x007fffff0a087812 */ /* 0x040fe400078ec0ff */
[----:B------:R-:W-:Y:S02]  /*04a0*/  FSETP.NEU.FTZ.AND P0, PT, R10, R9, PT ;  /* 0x000000090a00720b */ /* 0x000fe40003f1d000 */
[----:B------:R-:W-:Y:S02]  /*04b0*/  LOP3.LUT R9, R8, 0x800000, RZ, 0xfc, !PT ;  /* 0x0080000008097812 */ /* 0x000fe400078efcff */
[----:B------:R-:W-:Y:S02]  /*04c0*/  SEL R8, RZ, 0xffffffff, !P0 ;  /* 0xffffffffff087807 */ /* 0x000fe40004000000 */
[----:B------:R-:W-:-:S03]  /*04d0*/  LOP3.LUT R7, R12, R9, RZ, 0xc0, !PT ;  /* 0x000000090c077212 */ /* 0x000fc600078ec0ff */
[----:B------:R-:W-:Y:S01]  /*04e0*/  IMAD.MOV R8, RZ, RZ, -R8 ;  /* 0x000000ffff087224 */ /* 0x000fe200078e0a08 */
[----:B------:R-:W-:-:S04]  /*04f0*/  SHF.R.U32.HI R7, RZ, R6, R7 ;  /* 0x00000006ff077219 */ /* 0x000fc80000011607 */
[----:B------:R-:W-:Y:S02]  /*0500*/  LOP3.LUT P1, RZ, R8, R6, R9, 0xf8, !PT ;  /* 0x0000000608ff7212 */ /* 0x000fe4000782f809 */
[C---:B------:R-:W-:Y:S02]  /*0510*/  LOP3.LUT P0, RZ, R7.reuse, 0x1, RZ, 0xc0, !PT ;  /* 0x0000000107ff7812 */ /* 0x040fe4000780c0ff */
[----:B------:R-:W-:-:S04]  /*0520*/  LOP3.LUT P2, RZ, R7, 0x2, RZ, 0xc0, !PT ;  /* 0x0000000207ff7812 */ /* 0x000fc8000784c0ff */
[----:B------:R-:W-:Y:S02]  /*0530*/  PLOP3.LUT P0, PT, P0, P1, P2, 0xe0, 0x0 ;  /* 0x000000000000781c */ /* 0x000fe40000703c20 */
[----:B------:R-:W-:Y:S02]  /*0540*/  LOP3.LUT P1, RZ, R0, 0x7fffff, RZ, 0xc0, !PT ;  /* 0x007fffff00ff7812 */ /* 0x000fe4000782c0ff */
[----:B------:R-:W-:-:S05]  /*0550*/  SEL R6, RZ, 0x1, !P0 ;  /* 0x00000001ff067807 */ /* 0x000fca0004000000 */
[----:B------:R-:W-:-:S05]  /*0560*/  IMAD.MOV R6, RZ, RZ, -R6 ;  /* 0x000000ffff067224 */ /* 0x000fca00078e0a06 */
[----:B------:R-:W-:Y:S01]  /*0570*/  ISETP.GE.AND P0, PT, R6, RZ, PT ;  /* 0x000000ff0600720c */ /* 0x000fe20003f06270 */
[----:B------:R-:W-:-:S05]  /*0580*/  VIADD R6, R5, 0xffffff04 ;  /* 0xffffff0405067836 */ /* 0x000fca0000000000 */
[----:B------:R-:W-:-:S07]  /*0590*/  SHF.R.U32.HI R5, RZ, R6, R9 ;  /* 0x00000006ff057219 */ /* 0x000fce0000011609 */
[----:B------:R-:W-:-:S04]  /*05a0*/  @!P0 VIADD R5, R5, 0x1 ;  /* 0x0000000105058836 */ /* 0x000fc80000000000 */
[----:B------:R-:W-:-:S05]  /*05b0*/  @!P1 IMAD.SHL.U32 R5, R5, 0x2, RZ ;  /* 0x0000000205059824 */ /* 0x000fca00078e00ff */
[----:B------:R-:W-:Y:S01]  /*05c0*/  LOP3.LUT R5, R5, 0x80000000, R0, 0xf8, !PT ;  /* 0x8000000005057812 */ /* 0x000fe200078ef800 */
[----:B------:R-:W-:Y:S06]  /*05d0*/  BRA `(.L_x_3) ;  /* 0x0000000000047947 */ /* 0x000fec0003800000 */
.L_x_4:
[----:B------:R0:W1:Y:S02]  /*05e0*/  MUFU.RCP R5, R0 ;  /* 0x0000000000057308 */ /* 0x0000640000001000 */
.L_x_3:
[----:B-1-3--:R-:W-:Y:S02]  /*05f0*/  IMAD.MOV.U32 R6, RZ, RZ, R5 ;  /* 0x000000ffff067224 */ /* 0x00afe400078e0005 */
[----:B------:R-:W-:-:S04]  /*0600*/  IMAD.MOV.U32 R5, RZ, RZ, 0x0 ;  /* 0x00000000ff057424 */ /* 0x000fc800078e00ff */
[----:B0-2---:R-:W-:Y:S05]  /*0610*/  RET.REL.NODEC R4 `(trima_from_prefix_exclusive_f32) ;  /* 0xfffffff804787950 */ /* 0x005fea0003c3ffff */
.L_x_5:
[----:B------:R-:W-:-:S00]  /*0620*/  BRA `(.L_x_5) ;  /* 0xfffffffc00fc7947 */ /* 0x000fc0000383ffff */
[----:B------:R-:W-:-:S00]  /*0630*/  NOP ;  /* 0x0000000000007918 */ /* 0x000fc00000000000 */
        /* <DEDUP_REMOVED lines=12> */
.L_x_76:


//--------------------- .text.sma_from_prefix_exclusive_f32 --------------------------
	.section	.text.sma_from_prefix_exclusive_f32,"ax",@progbits
	.align	128
        .global         sma_from_prefix_exclusive_f32
        .type           sma_from_prefix_exclusive_f32,@function
        .size           sma_from_prefix_exclusive_f32,(.L_x_77 - sma_from_prefix_exclusive_f32)
        .other          sma_from_prefix_exclusive_f32,@"STO_CUDA_ENTRY STV_DEFAULT"
sma_from_prefix_exclusive_f32:
.text.sma_from_prefix_exclusive_f32:
        /* <DEDUP_REMOVED lines=35> */
[----:B------:R-:W-:Y:S05]  /*0230*/  CALL.REL.NOINC `($__internal_1_$__cuda_sm20_rcp_rn_f32_slowpath) ;  /* 0x0000000000287944 */ /* 0x000fea0003c00000 */
[----:B------:R-:W-:Y:S05]  /*0240*/  BRA `(.L_x_7) ;  /* 0x0000000000107947 */ /* 0x000fea0003800000 */
.L_x_6:
[----:B------:R-:W0:Y:S02]  /*0250*/  MUFU.RCP R5, R0 ;  /* 0x0000000000057308 */ /* 0x000e240000001000 */
[----:B0-----:R-:W-:-:S04]  /*0260*/  FFMA R4, R0, R5, -1 ;  /* 0xbf80000000047423 */ /* 0x001fc80000000005 */
[----:B------:R-:W-:-:S04]  /*0270*/  FADD.FTZ R4, -R4, -RZ ;  /* 0x800000ff04047221 */ /* 0x000fc80000010100 */
[----:B------:R-:W-:-:S07]  /*0280*/  FFMA R6, R5, R4, R5 ;  /* 0x0000000405067223 */ /* 0x000fce0000000005 */
.L_x_7:
[----:B------:R-:W0:Y:S01]  /*0290*/  LDC.64 R4, c[0x0][0x398] ;  /* 0x0000e600ff047b82 */ /* 0x000e220000000a00 */
[----:B------:R-:W-:Y:S01]  /*02a0*/  FMUL R3, R3, R6 ;  /* 0x0000000603037220 */ /* 0x000fe20000400000 */
[----:B0-----:R-:W-:-:S05]  /*02b0*/  IMAD.WIDE R4, R2, 0x4, R4 ;  /* 0x0000000402047825 */ /* 0x001fca00078e0204 */
[----:B------:R-:W-:Y:S01]  /*02c0*/  STG.E desc[UR4][R4.64], R3 ;  /* 0x0000000304007986 */ /* 0x000fe2000c101904 */
[----:B------:R-:W-:Y:S05]  /*02d0*/  EXIT ;  /* 0x000000000000794d */ /* 0x000fea0003800000 */
        .weak           $__internal_1_$__cuda_sm20_rcp_rn_f32_slowpath
        .type           $__internal_1_$__cuda_sm20_rcp_rn_f32_slowpath,@function
        .size           $__internal_1_$__cuda_sm20_rcp_rn_f32_slowpath,(.L_x_77 - $__internal_1_$__cuda_sm20_rcp_rn_f32_slowpath)
$__internal_1_$__cuda_sm20_rcp_rn_f32_slowpath:
        /* <DEDUP_REMOVED lines=15> */
.L_x_8:
        /* <DEDUP_REMOVED lines=33> */
.L_x_10:
[----:B------:R0:W1:Y:S02]  /*05e0*/  MUFU.RCP R5, R0 ;  /* 0x0000000000057308 */ /* 0x0000640000001000 */
.L_x_9:
[----:B-1-3--:R-:W-:Y:S02]  /*05f0*/  IMAD.MOV.U32 R6, RZ, RZ, R5 ;  /* 0x000000ffff067224 */ /* 0x00afe400078e0005 */
[----:B------:R-:W-:-:S04]  /*0600*/  IMAD.MOV.U32 R5, RZ, RZ, 0x0 ;  /* 0x00000000ff057424 */ /* 0x000fc800078e00ff */
[----:B0-2---:R-:W-:Y:S05]  /*0610*/  RET.REL.NODEC R4 `(sma_from_prefix_exclusive_f32) ;  /* 0xfffffff804787950 */ /* 0x005fea0003c3ffff */
.L_x_11:
        /* <DEDUP_REMOVED lines=14> */
.L_x_77:


//--------------------- .text.trima_multi_series_one_param_f32_tm_tiled --------------------------
	.section	.text.trima_multi_series_one_param_f32_tm_tiled,"ax",@progbits
	.align	128
        .global         trima_multi_series_one_param_f32_tm_tiled
        .type           trima_multi_series_one_param_f32_tm_tiled,@function
        .size           trima_multi_series_one_param_f32_tm_tiled,(.L_x_82 - trima_multi_series_one_param_f32_tm_tiled)
        .other          trima_multi_series_one_param_f32_tm_tiled,@"STO_CUDA_ENTRY STV_DEFAULT"
trima_multi_series_one_param_f32_tm_tiled:
.text.trima_multi_series_one_param_f32_tm_tiled:
[----:B------:R-:W-:Y:S01]  /*0000*/  LDC R1, c[0x0][0x37c] ;  /* 0x0000df00ff017b82 */ /* 0x000fe20000000800 */
[----:B------:R-:W0:Y:S07]  /*0010*/  S2R R6, SR_TID.X ;  /* 0x0000000000067919 */ /* 0x000e2e0000002100 */
[----:B------:R-:W0:Y:S01]  /*0020*/  LDC R7, c[0x0][0x390] ;  /* 0x0000e400ff077b82 */ /* 0x000e220000000800 */
[----:B------:R-:W1:Y:S01]  /*0030*/  LDCU.64 UR6, c[0x0][0x358] ;  /* 0x00006b00ff0677ac */ /* 0x000e620008000a00 */
[----:B------:R-:W-:Y:S01]  /*0040*/  BSSY.RECONVERGENT B0, `(.L_x_12) ;  /* 0x0000014000007945 */ /* 0x000fe20003800200 */
[----:B------:R-:W2:Y:S05]  /*0050*/  S2R R5, SR_CTAID.X ;  /* 0x0000000000057919 */ /* 0x000eaa0000002500 */
[----:B------:R-:W3:Y:S01]  /*0060*/  LDC R8, c[0x0][0x394] ;  /* 0x0000e500ff087b82 */ /* 0x000ee20000000800 */
[----:B0-----:R-:W-:Y:S01]  /*0070*/  ISETP.GE.AND P0, PT, R6, R7, PT ;  /* 0x000000070600720c */ /* 0x001fe20003f06270 */
[----:B--2---:R-:W-:-:S05]  /*0080*/  IMAD R5, R5, 0x80, R6 ;  /* 0x0000008005057824 */ /* 0x004fca00078e0206 */
[----:B---3--:R-:W-:-:S07]  /*0090*/  ISETP.GE.AND P1, PT, R5, R8, PT ;  /* 0x000000080500720c */ /* 0x008fce0003f26270 */
[----:B-1----:R-:W-:Y:S06]  /*00a0*/  @P0 BRA `(.L_x_13) ;  /* 0x0000000000340947 */ /* 0x002fec0003800000 */
[----:B------:R-:W0:Y:S01]  /*00b0*/  S2R R3, SR_CgaCtaId ;  /* 0x0000000000037919 */ /* 0x000e220000008800 */
[----:B------:R-:W1:Y:S01]  /*00c0*/  LDC R4, c[0x0][0x360] ;  /* 0x0000d800ff047b82 */ /* 0x000e620000000800 */
[----:B------:R-:W-:Y:S01]  /*00d0*/  MOV R0, 0x400 ;  /* 0x0000040000007802 */ /* 0x000fe20000000f00 */
[----:B------:R-:W-:-:S06]  /*00e0*/  IMAD.MOV.U32 R9, RZ, RZ, R6 ;  /* 0x000000ffff097224 */ /* 0x000fcc00078e0006 */
[----:B------:R-:W2:Y:S01]  /*00f0*/  LDC.64 R10, c[0x0][0x388] ;  /* 0x0000e200ff0a7b82 */ /* 0x000ea20000000a00 */
[----:B0-----:R-:W-:-:S07]  /*0100*/  LEA R0, R3, R0, 0x18 ;  /* 0x0000000003007211 */ /* 0x001fce00078ec0ff */
.L_x_14:
[----:B0-2---:R-:W-:-:S06]  /*0110*/  IMAD.WIDE R2, R9, 0x4, R10 ;  /* 0x0000000409027825 */ /* 0x005fcc00078e020a */
[----:B------:R-:W2:Y:S01]  /*0120*/  LDG.E.CONSTANT R2, desc[UR6][R2.64] ;  /* 0x0000000602027981 */ /* 0x000ea2000c1e9900 */
[----:B------:R-:W-:Y:S01]  /*0130*/  LEA R13, R9, R0, 0x2 ;  /* 0x00000000090d7211 */ /* 0x000fe200078e10ff */
[----:B-1----:R-:W-:-:S05]  /*0140*/  IMAD.IADD R9, R4, 0x1, R9 ;  /* 0x0000000104097824 */ /* 0x002fca00078e0209 */
[----:B------:R-:W-:Y:S01]  /*0150*/  ISETP.GE.AND P0, PT, R9, R7, PT ;  /* 0x000000070900720c */ /* 0x000fe20003f06270 */
[----:B--2---:R0:W-:-:S12]  /*0160*/  STS [R13], R2 ;  /* 0x000000020d007388 */ /* 0x0041d80000000800 */
[----:B------:R-:W-:Y:S05]  /*0170*/  @!P0 BRA `(.L_x_14) ;  /* 0xfffffffc00e48947 */ /* 0x000fea000383ffff */
.L_x_13:
[----:B------:R-:W-:Y:S05]  /*0180*/  BSYNC.RECONVERGENT B0 ;  /* 0x0000000000007941 */ /* 0x000fea0003800200 */
.L_x_12:
[----:B------:R-:W-:Y:S06]  /*0190*/  BAR.SYNC.DEFER_BLOCKING 0x0 ;  /* 0x0000000000007b1d */ /* 0x000fec0000010000 */
[----:B------:R-:W-:Y:S05]  /*01a0*/  @P1 EXIT ;  /* 0x000000000000194d */ /* 0x000fea0003800000 */
[----:B------:R-:W1:Y:S08]  /*01b0*/  S2UR UR4, SR_CTAID.Y ;  /* 0x00000000000479c3 */ /* 0x000e700000002600 */
[----:B------:R-:W2:Y:S01]  /*01c0*/  LDC R9, c[0x0][0x398] ;  /* 0x0000e600ff097b82 */ /* 0x000ea20000000800 */
[----:B-1----:R-:W-:-:S06]  /*01d0*/  USHF.L.U32 UR4, UR4, 0x6, URZ ;  /* 0x0000000604047899 */ /* 0x002fcc00080006ff */
[----:B--2---:R-:W-:-:S13]  /*01e0*/  ISETP.LE.AND P0, PT, R9, UR4, PT ;  /* 0x0000000409007c0c */ /* 0x004fda000bf03270 */
[----:B------:R-:W-:Y:S05]  /*01f0*/  @P0 EXIT ;  /* 0x000000000000094d */ /* 0x000fea0003800000 */
[----:B------:R-:W1:Y:S01]  /*0200*/  S2UR UR5, SR_CgaCtaId ;  /* 0x00000000000579c3 */ /* 0x000e620000008800 */
[----:B------:R-:W-:Y:S01]  /*0210*/  IMAD.U32 R4, RZ, RZ, UR4 ;  /* 0x00000004ff047e24 */ /* 0x000fe2000f8e00ff */
[----:B------:R-:W-:-:S04]  /*0220*/  UMOV UR4, 0x400 ;  /* 0x0000040000047882 */ /* 0x000fc80000000000 */
[C---:B------:R-:W-:Y:S02]  /*0230*/  VIADDMNMX R10, R4.reuse, -R7, 0xffffffff, !PT ;  /* 0xffffffff040a7446 */ /* 0x040fe40007800907 */
[----:B------:R-:W-:Y:S02]  /*0240*/  VIADDMNMX.U32 R3, R4, 0x40, R9, PT ;  /* 0x0000004004037846 */ /* 0x000fe40003800009 */
[----:B------:R-:W-:-:S05]  /*0250*/  IADD3 R12, PT, PT, R10, 0x1, RZ ;  /* 0x000000010a0c7810 */ /* 0x000fca0007ffe0ff */
[----:B------:R-:W-:-:S05]  /*0260*/  IMAD.IADD R16, R3, 0x1, -R12 ;  /* 0x0000000103107824 */ /* 0x000fca00078e0a0c */
[----:B------:R-:W-:Y:S01]  /*0270*/  ISETP.GE.AND P0, PT, R16, 0x1, PT ;  /* 0x000000011000780c */ /* 0x000fe20003f06270 */
[----:B-1----:R-:W-:-:S06]  /*0280*/  ULEA UR4, UR5, UR4, 0x18 ;  /* 0x0000000405047291 */ /* 0x002fcc000f8ec0ff */
[----:B0-----:R-:W-:-:S05]  /*0290*/  IMAD.U32 R2, RZ, RZ, UR4 ;  /* 0x00000004ff027e24 */ /* 0x001fca000f8e00ff */
[----:B------:R-:W-:Y:S01]  /*02a0*/  LEA R0, R7, R2, 0x2 ;  /* 0x0000000207007211 */ /* 0x000fe200078e10ff */
[----:B------:R-:W-:Y:S06]  /*02b0*/  @!P0 BRA `(.L_x_15) ;  /* 0x0000000800588947 */ /* 0x000fec0003800000 */
[----:B------:R-:W-:Y:S01]  /*02c0*/  IADD3 R11, PT, PT, R3, -0x2, -R10 ;  /* 0xfffffffe030b7810 */ /* 0x000fe20007ffe80a */
[----:B------:R-:W-:-:S03]  /*02d0*/  IMAD.MOV.U32 R13, RZ, RZ, RZ ;  /* 0x000000ffff0d7224 */ /* 0x000fc600078e00ff */
[----:B------:R-:W-:Y:S02]  /*02e0*/  ISETP.GE.U32.AND P0, PT, R11, 0x3, PT ;  /* 0x000000030b00780c */ /* 0x000fe40003f06070 */
[----:B------:R-:W-:-:S11]  /*02f0*/  LOP3.LUT R11, R16, 0x3, RZ, 0xc0, !PT ;  /* 0x00000003100b7812 */ /* 0x000fd600078ec0ff */
[----:B------:R-:W-:Y:S05]  /*0300*/  @!P0 BRA `(.L_x_16) ;  /* 0x0000000800088947 */ /* 0x000fea0003800000 */
[----:B------:R-:W0:Y:S01]  /*0310*/  LDC.64 R14, c[0x0][0x380] ;  /* 0x0000e000ff0e7b82 */ /* 0x000e220000000a00 */
[----:B------:R-:W-:Y:S01]  /*0320*/  LOP3.LUT R13, R16, 0x7ffffffc, RZ, 0xc0, !PT ;  /* 0x7ffffffc100d7812 */ /* 0x000fe200078ec0ff */
[----:B------:R-:W-:-:S03]  /*0330*/  IMAD.MOV.U32 R21, RZ, RZ, RZ ;  /* 0x000000ffff157224 */ /* 0x000fc600078e00ff */
[----:B------:R-:W-:-:S13]  /*0340*/  ISETP.GT.AND P0, PT, R13, RZ, PT ;  /* 0x000000ff0d00720c */ /* 0x000fda0003f04270 */
[----:B------:R-:W-:Y:S05]  /*0350*/  @!P0 BRA `(.L_x_17) ;  /* 0x0000000400a88947 */ /* 0x000fea0003800000 */
[----:B------:R-:W-:Y:S02]  /*0360*/  IADD3 R16, PT, PT, R13, -R21, RZ ;  /* 0x800000150d107210 */ /* 0x000fe40007ffe0ff */
[----:B------:R-:W-:Y:S02]  /*0370*/  PLOP3.LUT P0, PT, PT, PT, PT, 0x80, 0x8 ;  /* 0x000000000008781c */ /* 0x000fe40003f0f070 */
[----:B------:R-:W-:-:S13]  /*0380*/  ISETP.GT.AND P1, PT, R16, 0xc, PT ;  /* 0x0000000c1000780c */ /* 0x000fda0003f24270 */
[----:B------:R-:W-:Y:S05]  /*0390*/  @!P1 BRA `(.L_x_18) ;  /* 0x0000000400009947 */ /* 0x000fea0003800000 */
[----:B------:R-:W-:Y:S01]  /*03a0*/  PLOP3.LUT P0, PT, PT, PT, PT, 0x8, 0x80 ;  /* 0x000000000080781c */ /* 0x000fe20003f0e170 */
[----:B------:R-:W-:-:S12]  /*03b0*/  VIADD R20, R13, 0xfffffff4 ;  /* 0xfffffff40d147836 */ /* 0x000fd80000000000 */
.L_x_19:
[----:B-1----:R-:W1:Y:S01]  /*03c0*/  LDC.64 R16, c[0x0][0x380] ;  /* 0x0000e000ff107b82 */ /* 0x002e620000000a00 */
[----:B------:R-:W-:-:S04]  /*03d0*/  IMAD.IADD R18, R12, 0x1, R21 ;  /* 0x000000010c127824 */ /* 0x000fc800078e0215 */
[----:B------:R-:W-:-:S04]  /*03e0*/  IMAD R29, R18, R8, R5 ;  /* 0x00000008121d7224 */ /* 0x000fc800078e0205 */
[----:B-1----:R-:W-:-:S05]  /*03f0*/  IMAD.WIDE R28, R29, 0x4, R16 ;  /* 0x000000041d1c7825 */ /* 0x002fca00078e0210 */
[----:B------:R-:W2:Y:S01]  /*0400*/  LDG.E.CONSTANT R24, desc[UR6][R28.64] ;  /* 0x000000061c187981 */ /* 0x000ea2000c1e9900 */
[----:B------:R-:W-:-:S05]  /*0410*/  IMAD.WIDE R26, R8, 0x4, R28 ;  /* 0x00000004081a7825 */ /* 0x000fca00078e021c */
[----:B------:R1:W3:Y:S02]  /*0420*/  LDG.E.CONSTANT R22, desc[UR6][R26.64] ;  /* 0x000000061a167981 */ /* 0x0002e4000c1e9900 */
[----:B-1----:R-:W-:-:S05]  /*0430*/  IMAD.WIDE R26, R8, 0x4, R26 ;  /* 0x00000004081a7825 */ /* 0x002fca00078e021a */
[----:B------:R-:W4:Y:S01]  /*0440*/  LDG.E.CONSTANT R25, desc[UR6][R26.64] ;  /* 0x000000061a197981 */ /* 0x000f22000c1e9900 */
[----:B------:R-:W-:Y:S01]  /*0450*/  IADD3 R28, PT, PT, R12, 0x4, R21 ;  /* 0x000000040c1c7810 */ /* 0x000fe20007ffe015 */
[----:B------:R-:W-:Y:S01]  /*0460*/  IMAD.WIDE R18, R8, 0x4, R26 ;  /* 0x0000000408127825 */ /* 0x000fe200078e021a */
[----:B------:R-:W-:-:S03]  /*0470*/  LEA R23, R21, R6, 0x7 ;  /* 0x0000000615177211 */ /* 0x000fc600078e38ff */
[----:B------:R-:W-:Y:S02]  /*0480*/  IMAD R29, R28, R8, R5 ;  /* 0x000000081c1d7224 */ /* 0x000fe400078e0205 */
[----:B------:R-:W-:Y:S01]  /*0490*/  IMAD R23, R23, 0x4, R0 ;  /* 0x0000000417177824 */ /* 0x000fe200078e0200 */
[----:B------:R-:W5:Y:S01]  /*04a0*/  LDG.E.CONSTANT R18, desc[UR6][R18.64] ;  /* 0x0000000612127981 */ /* 0x000f62000c1e9900 */
[----:B------:R-:W-:-:S03]  /*04b0*/  IMAD.WIDE R28, R29, 0x4, R16 ;  /* 0x000000041d1c7825 */ /* 0x000fc600078e0210 */
[----:B--2---:R1:W-:Y:S04]  /*04c0*/  STS [R23], R24 ;  /* 0x0000001817007388 */ /* 0x0043e80000000800 */
[----:B-1----:R1:W2:Y:S04]  /*04d0*/  LDG.E.CONSTANT R24, desc[UR6][R28.64] ;  /* 0x000000061c187981 */ /* 0x0022a8000c1e9900 */
[----:B---3--:R3:W-:Y:S01]  /*04e0*/  STS [R23+0x200], R22 ;  /* 0x0002001617007388 */ /* 0x0087e20000000800 */
[----:B-1----:R-:W-:-:S05]  /*04f0*/  IMAD.WIDE R28, R8, 0x4, R28 ;  /* 0x00000004081c7825 */ /* 0x002fca00078e021c */
[----:B---3--:R1:W3:Y:S04]  /*0500*/  LDG.E.CONSTANT R22, desc[UR6][R28.64] ;  /* 0x000000061c167981 */ /* 0x0082e8000c1e9900 */
[----:B----4-:R4:W-:Y:S01]  /*0510*/  STS [R23+0x400], R25 ;  /* 0x0004001917007388 */ /* 0x0109e20000000800 */
[----:B-1----:R-:W-:-:S05]  /*0520*/  IMAD.WIDE R28, R8, 0x4, R28 ;  /* 0x00000004081c7825 */ /* 0x002fca00078e021c */
[----:B----4-:R-:W4:Y:S01]  /*0530*/  LDG.E.CONSTANT R25, desc[UR6][R28.64] ;  /* 0x000000061c197981 */ /* 0x010f22000c1e9900 */
[----:B------:R-:W-:Y:S01]  /*0540*/  IADD3 R19, PT, PT, R12, 0x8, R21 ;  /* 0x000000080c137810 */ /* 0x000fe20007ffe015 */
[----:B------:R-:W-:-:S04]  /*0550*/  IMAD.WIDE R26, R8, 0x4, R28 ;  /* 0x00000004081a7825 */ /* 0x000fc800078e021c */
[----:B------:R-:W-:Y:S01]  /*0560*/  IMAD R19, R19, R8, R5 ;  /* 0x0000000813137224 */ /* 0x000fe200078e0205 */
[----:B-----5:R1:W-:Y:S04]  /*0570*/  STS [R23+0x600], R18 ;  /* 0x0006001217007388 */ /* 0x0203e80000000800 */
[----:B------:R5:W4:Y:S01]  /*0580*/  LDG.E.CONSTANT R26, desc[UR6][R26.64] ;  /* 0x000000061a1a7981 */ /* 0x000b22000c1e9900 */
[----:B-1----:R-:W-:-:S03]  /*0590*/  IMAD.WIDE R18, R19, 0x4, R16 ;  /* 0x0000000413127825 */ /* 0x002fc600078e0210 */
[----:B--2---:R1:W-:Y:S04]  /*05a0*/  STS [R23+0x800], R24 ;  /* 0x0008001817007388 */ /* 0x0043e80000000800 */
[----:B-1----:R1:W2:Y:S01]  /*05b0*/  LDG.E.CONSTANT R24, desc[UR6][R18.64] ;  /* 0x0000000612187981 */ /* 0x0022a2000c1e9900 */
[----:B-----5:R-:W-:-:S03]  /*05c0*/  IADD3 R27, PT, PT, R12, 0xc, R21 ;  /* 0x0000000c0c1b7810 */ /* 0x020fc60007ffe015 */
[----:B---3--:R3:W-:Y:S02]  /*05d0*/  STS [R23+0xa00], R22 ;  /* 0x000a001617007388 */ /* 0x0087e40000000800 */
[----:B------:R-:W-:Y:S02]  /*05e0*/  IMAD R27, R27, R8, R5 ;  /* 0x000000081b1b7224 */ /* 0x000fe400078e0205 */
[----:B-1----:R-:W-:-:S05]  /*05f0*/  IMAD.WIDE R18, R8, 0x4, R18 ;  /* 0x0000000408127825 */ /* 0x002fca00078e0212 */
[----:B---3--:R1:W3:Y:S01]  /*0600*/  LDG.E.CONSTANT R22, desc[UR6][R18.64] ;  /* 0x0000000612167981 */ /* 0x0082e2000c1e9900 */
[----:B------:R-:W-:-:S03]  /*0610*/  IMAD.WIDE R16, R27, 0x4, R16 ;  /* 0x000000041b107825 */ /* 0x000fc600078e0210 */
[----:B----4-:R4:W-:Y:S04]  /*0620*/  STS [R23+0xc00], R25 ;  /* 0x000c001917007388 */ /* 0x0109e80000000800 */
[----:B------:R-:W5:Y:S01]  /*0630*/  LDG.E.CONSTANT R27, desc[UR6][R16.64] ;  /* 0x00000006101b7981 */ /* 0x000f62000c1e9900 */
[----:B-1----:R-:W-:-:S05]  /*0640*/  IMAD.WIDE R18, R8, 0x4, R18 ;  /* 0x0000000408127825 */ /* 0x002fca00078e0212 */
[----:B----4-:R1:W4:Y:S01]  /*0650*/  LDG.E.CONSTANT R25, desc[UR6][R18.64] ;  /* 0x0000000612197981 */ /* 0x010322000c1e9900 */
[----:B------:R-:W-:-:S06]  /*0660*/  IMAD.WIDE R28, R8, 0x4, R18 ;  /* 0x00000004081c7825 */ /* 0x000fcc00078e0212 */
[----:B------:R-:W4:Y:S01]  /*0670*/  LDG.E.CONSTANT R28, desc[UR6][R28.64] ;  /* 0x000000061c1c7981 */ /* 0x000f22000c1e9900 */
[----:B-1----:R-:W-:-:S05]  /*0680*/  IMAD.WIDE R18, R8, 0x4, R16 ;  /* 0x0000000408127825 */ /* 0x002fca00078e0210 */
[----:B------:R1:W4:Y:S02]  /*0690*/  LDG.E.CONSTANT R29, desc[UR6][R18.64] ;  /* 0x00000006121d7981 */ /* 0x000324000c1e9900 */
[----:B-1----:R-:W-:-:S04]  /*06a0*/  IMAD.WIDE R18, R8, 0x4, R18 ;  /* 0x0000000408127825 */ /* 0x002fc800078e0212 */
[----:B------:R-:W-:-:S06]  /*06b0*/  IMAD.WIDE R16, R8, 0x4, R18 ;  /* 0x0000000408107825 */ /* 0x000fcc00078e0212 */
[----:B------:R-:W4:Y:S04]  /*06c0*/  LDG.E.CONSTANT R16, desc[UR6][R16.64] ;  /* 0x0000000610107981 */ /* 0x000f28000c1e9900 */
[----:B--2---:R1:W-:Y:S04]  /*06d0*/  STS [R23+0x1000], R24 ;  /* 0x0010001817007388 */ /* 0x0043e80000000800 */
[----:B-1----:R-:W2:Y:S01]  /*06e0*/  LDG.E.CONSTANT R24, desc[UR6][R18.64] ;  /* 0x0000000612187981 */ /* 0x002ea2000c1e9900 */
[----:B------:R-:W-:-:S03]  /*06f0*/  VIADD R21, R21, 0x10 ;  /* 0x0000001015157836 */ /* 0x000fc60000000000 */
[----:B------:R1:W-:Y:S04]  /*0700*/  STS [R23+0xe00], R26 ;  /* 0x000e001a17007388 */ /* 0x0003e80000000800 */
[----:B---3--:R1:W-:Y:S01]  /*0710*/  STS [R23+0x1200], R22 ;  /* 0x0012001617007388 */ /* 0x0083e20000000800 */
[----:B------:R-:W-:-:S03]  /*0720*/  ISETP.GE.AND P1, PT, R21, R20, PT ;  /* 0x000000141500720c */ /* 0x000fc60003f26270 */
[----:B-----5:R1:W-:Y:S04]  /*0730*/  STS [R23+0x1800], R27 ;  /* 0x0018001b17007388 */ /* 0x0203e80000000800 */
[----:B----4-:R1:W-:Y:S04]  /*0740*/  STS [R23+0x1400], R25 ;  /* 0x0014001917007388 */ /* 0x0103e80000000800 */
[----:B------:R1:W-:Y:S04]  /*0750*/  STS [R23+0x1600], R28 ;  /* 0x0016001c17007388 */ /* 0x0003e80000000800 */
[----:B------:R1:W-:Y:S04]  /*0760*/  STS [R23+0x1a00], R29 ;  /* 0x001a001d17007388 */ /* 0x0003e80000000800 */
[----:B------:R1:W-:Y:S04]  /*0770*/  STS [R23+0x1e00], R16 ;  /* 0x001e001017007388 */ /* 0x0003e80000000800 */
[----:B--2---:R1:W-:Y:S01]  /*0780*/  STS [R23+0x1c00], R24 ;  /* 0x001c001817007388 */ /* 0x0043e20000000800 */
[----:B------:R-:W-:Y:S05]  /*0790*/  @!P1 BRA `(.L_x_19) ;  /* 0xfffffffc00089947 */ /* 0x000fea000383ffff */
.L_x_18:
[----:B-1----:R-:W-:-:S04]  /*07a0*/  IADD3 R16, PT, PT, R13, -R21, RZ ;  /* 0x800000150d107210 */ /* 0x002fc80007ffe0ff */
[----:B------:R-:W-:-:S13]  /*07b0*/  ISETP.GT.AND P1, PT, R16, 0x4, PT ;  /* 0x000000041000780c */ /* 0x000fda0003f24270 */
[----:B------:R-:W-:Y:S05]  /*07c0*/  @!P1 BRA `(.L_x_20) ;  /* 0x0000000000849947 */ /* 0x000fea0003800000 */
[----:B------:R-:W1:Y:S01]  /*07d0*/  LDC.64 R26, c[0x0][0x380] ;  /* 0x0000e000ff1a7b82 */ /* 0x000e620000000a00 */
[C-C-:B------:R-:W-:Y:S01]  /*07e0*/  IMAD.IADD R16, R12.reuse, 0x1, R21.reuse ;  /* 0x000000010c107824 */ /* 0x140fe200078e0215 */
[----:B------:R-:W-:-:S03]  /*07f0*/  IADD3 R17, PT, PT, R12, 0x4, R21 ;  /* 0x000000040c117810 */ /* 0x000fc60007ffe015 */
[-CC-:B------:R-:W-:Y:S02]  /*0800*/  IMAD R23, R16, R8.reuse, R5.reuse ;  /* 0x0000000810177224 */ /* 0x180fe400078e0205 */
[----:B------:R-:W-:Y:S02]  /*0810*/  IMAD R17, R17, R8, R5 ;  /* 0x0000000811117224 */ /* 0x000fe400078e0205 */
[----:B-1----:R-:W-:-:S04]  /*0820*/  IMAD.WIDE R22, R23, 0x4, R26 ;  /* 0x0000000417167825 */ /* 0x002fc800078e021a */
[----:B------:R-:W-:Y:S01]  /*0830*/  IMAD.WIDE R26, R17, 0x4, R26 ;  /* 0x00000004111a7825 */ /* 0x000fe200078e021a */
[----:B------:R1:W2:Y:S03]  /*0840*/  LDG.E.CONSTANT R20, desc[UR6][R22.64] ;  /* 0x0000000616147981 */ /* 0x0002a6000c1e9900 */
[----:B------:R-:W-:-:S04]  /*0850*/  IMAD.WIDE R18, R8, 0x4, R22 ;  /* 0x0000000408127825 */ /* 0x000fc800078e0216 */
[C---:B------:R-:W-:Y:S02]  /*0860*/  IMAD.WIDE R16, R8.reuse, 0x4, R26 ;  /* 0x0000000408107825 */ /* 0x040fe400078e021a */
[----:B------:R-:W3:Y:S02]  /*0870*/  LDG.E.CONSTANT R26, desc[UR6][R26.64] ;  /* 0x000000061a1a7981 */ /* 0x000ee4000c1e9900 */
[C---:B-1----:R-:W-:Y:S02]  /*0880*/  IMAD.WIDE R22, R8.reuse, 0x4, R18 ;  /* 0x0000000408167825 */ /* 0x042fe400078e0212 */
[----:B------:R1:W4:Y:S04]  /*0890*/  LDG.E.CONSTANT R28, desc[UR6][R16.64] ;  /* 0x00000006101c7981 */ /* 0x000328000c1e9900 */
[----:B------:R-:W5:Y:S04]  /*08a0*/  LDG.E.CONSTANT R29, desc[UR6][R22.64] ;  /* 0x00000006161d7981 */ /* 0x000f68000c1e9900 */
[----:B------:R0:W5:Y:S01]  /*08b0*/  LDG.E.CONSTANT R27, desc[UR6][R18.64] ;  /* 0x00000006121b7981 */ /* 0x000162000c1e9900 */
[----:B-1----:R-:W-:-:S04]  /*08c0*/  IMAD.WIDE R16, R8, 0x4, R16 ;  /* 0x0000000408107825 */ /* 0x002fc800078e0210 */
[C---:B------:R-:W-:Y:S02]  /*08d0*/  IMAD.WIDE R24, R8.reuse, 0x4, R16 ;  /* 0x0000000408187825 */ /* 0x040fe400078e0210 */
[----:B------:R-:W5:Y:S02]  /*08e0*/  LDG.E.CONSTANT R16, desc[UR6][R16.64] ;  /* 0x0000000610107981 */ /* 0x000f64000c1e9900 */
[----:B0-----:R-:W-:Y:S02]  /*08f0*/  IMAD.WIDE R18, R8, 0x4, R22 ;  /* 0x0000000408127825 */ /* 0x001fe400078e0216 */
[----:B------:R-:W5:Y:S04]  /*0900*/  LDG.E.CONSTANT R24, desc[UR6][R24.64] ;  /* 0x0000000618187981 */ /* 0x000f68000c1e9900 */
[----:B------:R-:W5:Y:S01]  /*0910*/  LDG.E.CONSTANT R18, desc[UR6][R18.64] ;  /* 0x0000000612127981 */ /* 0x000f62000c1e9900 */
[----:B------:R-:W-:-:S05]  /*0920*/  IMAD R23, R21, 0x80, R6 ;  /* 0x0000008015177824 */ /* 0x000fca00078e0206 */
[----:B------:R-:W-:Y:S01]  /*0930*/  LEA R23, R23, R0, 0x2 ;  /* 0x0000000017177211 */ /* 0x000fe200078e10ff */
[----:B------:R-:W-:Y:S01]  /*0940*/  VIADD R21, R21, 0x8 ;  /* 0x0000000815157836 */ /* 0x000fe20000000000 */
[----:B------:R-:W-:-:S03]  /*0950*/  PLOP3.LUT P0, PT, PT, PT, PT, 0x8, 0x80 ;  /* 0x000000000080781c */ /* 0x000fc60003f0e170 */
[----:B--2---:R1:W-:Y:S04]  /*0960*/  STS [R23], R20 ;  /* 0x0000001417007388 */ /* 0x0043e80000000800 */
[----:B---3--:R1:W-:Y:S04]  /*0970*/  STS [R23+0x800], R26 ;  /* 0x0008001a17007388 */ /* 0x0083e80000000800 */
[----:B----4-:R1:W-:Y:S04]  /*0980*/  STS [R23+0xa00], R28 ;  /* 0x000a001c17007388 */ /* 0x0103e80000000800 */
[----:B-----5:R1:W-:Y:S04]  /*0990*/  STS [R23+0x400], R29 ;  /* 0x0004001d17007388 */ /* 0x0203e80000000800 */
[----:B------:R1:W-:Y:S04]  /*09a0*/  STS [R23+0x200], R27 ;  /* 0x0002001b17007388 */ /* 0x0003e80000000800 */
[----:B------:R1:W-:Y:S04]  /*09b0*/  STS [R23+0xc00], R16 ;  /* 0x000c001017007388 */ /* 0x0003e80000000800 */
[----:B------:R1:W-:Y:S04]  /*09c0*/  STS [R23+0xe00], R24 ;  /* 0x000e001817007388 */ /* 0x0003e80000000800 */
[----:B------:R1:W-:Y:S02]  /*09d0*/  STS [R23+0x600], R18 ;  /* 0x0006001217007388 */ /* 0x0003e40000000800 */
.L_x_20:
[----:B------:R-:W-:-:S13]  /*09e0*/  ISETP.NE.OR P0, PT, R21, R13, P0 ;  /* 0x0000000d1500720c */ /* 0x000fda0000705670 */
[----:B------:R-:W-:Y:S05]  /*09f0*/  @!P0 BRA `(.L_x_16) ;  /* 0x00000000004c8947 */ /* 0x000fea0003800000 */
.L_x_17:
[----:B-12---:R-:W-:-:S04]  /*0a00*/  IMAD.IADD R16, R12, 0x1, R21 ;  /* 0x000000010c107824 */ /* 0x006fc800078e0215 */
[----:B------:R-:W-:-:S04]  /*0a10*/  IMAD R25, R16, R8, R5 ;  /* 0x0000000810197224 */ /* 0x000fc800078e0205 */
[----:B0-----:R-:W-:-:S04]  /*0a20*/  IMAD.WIDE R24, R25, 0x4, R14 ;  /* 0x0000000419187825 */ /* 0x001fc800078e020e */
[C---:B------:R-:W-:Y:S02]  /*0a30*/  IMAD.WIDE R22, R8.reuse, 0x4, R24 ;  /* 0x0000000408167825 */ /* 0x040fe400078e0218 */
[----:B------:R-:W2:Y:S02]  /*0a40*/  LDG.E.CONSTANT R24, desc[UR6][R24.64] ;  /* 0x0000000618187981 */ /* 0x000ea4000c1e9900 */
[C---:B------:R-:W-:Y:S02]  /*0a50*/  IMAD.WIDE R18, R8.reuse, 0x4, R22 ;  /* 0x0000000408127825 */ /* 0x040fe400078e0216 */
[----:B------:R-:W3:Y:S02]  /*0a60*/  LDG.E.CONSTANT R22, desc[UR6][R22.64] ;  /* 0x0000000616167981 */ /* 0x000ee4000c1e9900 */
[----:B------:R-:W-:Y:S02]  /*0a70*/  IMAD.WIDE R16, R8, 0x4, R18 ;  /* 0x0000000408107825 */ /* 0x000fe400078e0212 */
[----:B------:R-:W4:Y:S04]  /*0a80*/  LDG.E.CONSTANT R18, desc[UR6][R18.64] ;  /* 0x0000000612127981 */ /* 0x000f28000c1e9900 */
[----:B------:R-:W5:Y:S01]  /*0a90*/  LDG.E.CONSTANT R16, desc[UR6][R16.64] ;  /* 0x0000000610107981 */ /* 0x000f62000c1e9900 */
[----:B------:R-:W-:-:S05]  /*0aa0*/  LEA R27, R21, R6, 0x7 ;  /* 0x00000006151b7211 */ /* 0x000fca00078e38ff */
[----:B------:R-:W-:Y:S02]  /*0ab0*/  IMAD R27, R27, 0x4, R0 ;  /* 0x000000041b1b7824 */ /* 0x000fe400078e0200 */
[----:B------:R-:W-:-:S05]  /*0ac0*/  VIADD R21, R21, 0x4 ;  /* 0x0000000415157836 */ /* 0x000fca0000000000 */
[----:B------:R-:W-:Y:S01]  /*0ad0*/  ISETP.NE.AND P0, PT, R21, R13, PT ;  /* 0x0000000d1500720c */ /* 0x000fe20003f05270 */
[----:B--2---:R2:W-:Y:S04]  /*0ae0*/  STS [R27], R24 ;  /* 0x000000181b007388 */ /* 0x0045e80000000800 */
[----:B---3--:R2:W-:Y:S04]  /*0af0*/  STS [R27+0x200], R22 ;  /* 0x000200161b007388 */ /* 0x0085e80000000800 */
[----:B----4-:R2:W-:Y:S04]  /*0b00*/  STS [R27+0x400], R18 ;  /* 0x000400121b007388 */ /* 0x0105e80000000800 */
[----:B-----5:R2:W-:Y:S01]  /*0b10*/  STS [R27+0x600], R16 ;  /* 0x000600101b007388 */ /* 0x0205e20000000800 */
[----:B------:R-:W-:Y:S05]  /*0b20*/  @P0 BRA `(.L_x_17) ;  /* 0xfffffffc00b40947 */ /* 0x000fea000383ffff */
.L_x_16:
[----:B------:R-:W-:-:S13]  /*0b30*/  ISETP.NE.AND P0, PT, R11, RZ, PT ;  /* 0x000000ff0b00720c */ /* 0x000fda0003f05270 */
[----:B------:R-:W-:Y:S05]  /*0b40*/  @!P0 BRA `(.L_x_15) ;  /* 0x0000000000348947 */ /* 0x000fea0003800000 */
[----:B0-----:R-:W0:Y:S01]  /*0b50*/  LDC.64 R14, c[0x0][0x380] ;  /* 0x0000e000ff0e7b82 */ /* 0x001e220000000a00 */
[----:B------:R-:W-:-:S05]  /*0b60*/  UMOV UR4, URZ ;  /* 0x000000ff00047c82 */ /* 0x000fca0008000000 */
.L_x_21:
[----:B-123--:R-:W-:-:S05]  /*0b70*/  IADD3 R16, PT, PT, R12, R13, RZ ;  /* 0x0000000d0c107210 */ /* 0x00efca0007ffe0ff */
[----:B------:R-:W-:-:S04]  /*0b80*/  IMAD R17, R16, R8, R5 ;  /* 0x0000000810117224 */ /* 0x000fc800078e0205 */
[----:B0-----:R-:W-:-:S06]  /*0b90*/  IMAD.WIDE R16, R17, 0x4, R14 ;  /* 0x0000000411107825 */ /* 0x001fcc00078e020e */
[----:B------:R-:W2:Y:S01]  /*0ba0*/  LDG.E.CONSTANT R16, desc[UR6][R16.64] ;  /* 0x0000000610107981 */ /* 0x000ea2000c1e9900 */
[C---:B------:R-:W-:Y:S01]  /*0bb0*/  IMAD R19, R13.reuse, 0x80, R6 ;  /* 0x000000800d137824 */ /* 0x040fe200078e0206 */
[----:B------:R-:W-:Y:S01]  /*0bc0*/  UIADD3 UR4, UPT, UPT, UR4, 0x1, URZ ;  /* 0x0000000104047890 */ /* 0x000fe2000fffe0ff */
[----:B------:R-:W-:Y:S02]  /*0bd0*/  IADD3 R13, PT, PT, R13, 0x1, RZ ;  /* 0x000000010d0d7810 */ /* 0x000fe40007ffe0ff */
[----:B------:R-:W-:-:S03]  /*0be0*/  IMAD R19, R19, 0x4, R0 ;  /* 0x0000000413137824 */ /* 0x000fc600078e0200 */
[----:B------:R-:W-:Y:S02]  /*0bf0*/  ISETP.NE.AND P0, PT, R11, UR4, PT ;  /* 0x000000040b007c0c */ /* 0x000fe4000bf05270 */
[----:B--2---:R3:W-:Y:S11]  /*0c00*/  STS [R19], R16 ;  /* 0x0000001013007388 */ /* 0x0047f60000000800 */
[----:B------:R-:W-:Y:S05]  /*0c10*/  @P0 BRA `(.L_x_21) ;  /* 0xfffffffc00d40947 */ /* 0x000fea000383ffff */
.L_x_15:
[----:B------:R-:W-:Y:S01]  /*0c20*/  BAR.SYNC.DEFER_BLOCKING 0x0 ;  /* 0x0000000000007b1d */ /* 0x000fe20000010000 */
[----:B------:R-:W-:-:S13]  /*0c30*/  ISETP.GE.U32.AND P0, PT, R4, R9, PT ;  /* 0x000000090400720c */ /* 0x000fda0003f06070 */
[----:B------:R-:W-:Y:S05]  /*0c40*/  @P0 EXIT ;  /* 0x000000000000094d */ /* 0x000fea0003800000 */
[----:B0-----:R-:W0:Y:S02]  /*0c50*/  LDC.64 R14, c[0x0][0x3a0] ;  /* 0x0000e800ff0e7b82 */ /* 0x001e240000000a00 */
[----:B0-----:R-:W-:-:S06]  /*0c60*/  IMAD.WIDE R14, R5, 0x4, R14 ;  /* 0x00000004050e7825 */ /* 0x001fcc00078e020e */
[----:B------:R-:W4:Y:S01]  /*0c70*/  LDG.E.CONSTANT R14, desc[UR6][R14.64] ;  /* 0x000000060e0e7981 */ /* 0x000f22000c1e9900 */
[----:B------:R-:W-:Y:S02]  /*0c80*/  ISETP.GE.AND P0, PT, R7, 0x1, PT ;  /* 0x000000010700780c */ /* 0x000fe40003f06270 */
[----:B----4-:R-:W-:-:S11]  /*0c90*/  IADD3 R13, PT, PT, R14, -0x1, R7 ;  /* 0xffffffff0e0d7810 */ /* 0x010fd60007ffe007 */
[----:B------:R-:W-:Y:S05]  /*0ca0*/  @!P0 BRA `(.L_x_22) ;  /* 0x00000004000c8947 */ /* 0x000fea0003800000 */
[C---:B------:R-:W-:Y:S01]  /*0cb0*/  IMAD R9, R7.reuse, 0x1fc, RZ ;  /* 0x000001fc07097824 */ /* 0x040fe200078e02ff */
[----:B------:R-:W-:Y:S02]  /*0cc0*/  LOP3.LUT R8, RZ, R10, RZ, 0x33, !PT ;  /* 0x0000000aff087212 */ /* 0x000fe400078e33ff */
[C---:B------:R-:W-:Y:S01]  /*0cd0*/  LOP3.LUT R12, R7.reuse, 0x7ffffffc, RZ, 0xc0, !PT ;  /* 0x7ffffffc070c7812 */ /* 0x040fe200078ec0ff */
[----:B------:R-:W-:Y:S01]  /*0ce0*/  IMAD R9, R6, 0x4, -R9 ;  /* 0x0000000406097824 */ /* 0x000fe200078e0a09 */
[----:B------:R-:W-:Y:S02]  /*0cf0*/  IADD3 R15, PT, PT, R8, 0x1, -R7 ;  /* 0x00000001080f7810 */ /* 0x000fe40007ffe807 */
[----:B------:R-:W-:Y:S01]  /*0d00*/  LOP3.LUT R14, R7, 0x3, RZ, 0xc0, !PT ;  /* 0x00000003070e7812 */ /* 0x000fe200078ec0ff */
[----:B------:R-:W-:Y:S02]  /*0d10*/  IMAD R9, R10, -0x200, R9 ;  /* 0xfffffe000a097824 */ /* 0x000fe400078e0209 */
[----:B------:R-:W-:-:S03]  /*0d20*/  IMAD.MOV R7, RZ, RZ, -R12 ;  /* 0x000000ffff077224 */ /* 0x000fc600078e0a0c */
[----:B---3--:R-:W-:-:S07]  /*0d30*/  IADD3 R19, PT, PT, R9, 0x400, R2 ;  /* 0x0000040009137810 */ /* 0x008fce0007ffe002 */
.L_x_27:
[----:B------:R-:W-:Y:S01]  /*0d40*/  ISETP.GE.AND P0, PT, R4, R13, PT ;  /* 0x0000000d0400720c */ /* 0x000fe20003f06270 */
[----:B------:R-:W-:Y:S01]  /*0d50*/  BSSY.RECONVERGENT B0, `(.L_x_23) ;  /* 0x000002f000007945 */ /* 0x000fe20003800200 */
[----:B0-----:R-:W-:-:S11]  /*0d60*/  MOV R17, 0x7fc00000 ;  /* 0x7fc0000000117802 */ /* 0x001fd60000000f00 */
[----:B------:R-:W-:Y:S05]  /*0d70*/  @!P0 BRA `(.L_x_24) ;  /* 0x0000000000b08947 */ /* 0x000fea0003800000 */
[----:B------:R-:W0:Y:S01]  /*0d80*/  LDCU UR4, c[0x0][0x390] ;  /* 0x00007200ff0477ac */ /* 0x000e220008000800 */
[----:B------:R-:W-:Y:S02]  /*0d90*/  IMAD.MOV.U32 R17, RZ, RZ, RZ ;  /* 0x000000ffff117224 */ /* 0x000fe400078e00ff */
[----:B------:R-:W-:Y:S01]  /*0da0*/  IMAD.MOV.U32 R9, RZ, RZ, RZ ;  /* 0x000000ffff097224 */ /* 0x000fe200078e00ff */
[----:B0-----:R-:W-:-:S09]  /*0db0*/  UISETP.GE.U32.AND UP0, UPT, UR4, 0x4, UPT ;  /* 0x000000040400788c */ /* 0x001fd2000bf06070 */
[----:B------:R-:W-:Y:S05]  /*0dc0*/  BRA.U !UP0, `(.L_x_25) ;  /* 0x00000001084c7547 */ /* 0x000fea000b800000 */
[----:B-12---:R-:W-:Y:S01]  /*0dd0*/  LEA R16, R4, R19, 0x9 ;  /* 0x0000001304107211 */ /* 0x006fe200078e48ff */
[----:B------:R-:W-:Y:S01]  /*0de0*/  IMAD.MOV.U32 R17, RZ, RZ, RZ ;  /* 0x000000ffff117224 */ /* 0x000fe200078e00ff */
[----:B------:R-:W-:Y:S01]  /*0df0*/  MOV R20, R7 ;  /* 0x0000000700147202 */ /* 0x000fe20000000f00 */
[----:B------:R-:W-:-:S07]  /*0e00*/  IMAD.MOV.U32 R18, RZ, RZ, R2 ;  /* 0x000000ffff127224 */ /* 0x000fce00078e0002 */
.L_x_26:
[----:B------:R-:W-:Y:S01]  /*0e10*/  LDS R22, [R16+-0x400] ;  /* 0xfffc000010167984 */ /* 0x000fe20000000800 */
[----:B------:R-:W-:-:S03]  /*0e20*/  VIADD R20, R20, 0x4 ;  /* 0x0000000414147836 */ /* 0x000fc60000000000 */
[----:B------:R0:W1:Y:S02]  /*0e30*/  LDS.128 R8, [R18] ;  /* 0x0000000012087984 */ /* 0x0000640000000c00 */
[----:B------:R-:W-:Y:S02]  /*0e40*/  ISETP.NE.AND P0, PT, R20, RZ, PT ;  /* 0x000000ff1400720c */ /* 0x000fe40003f05270 */
[----:B------:R-:W2:Y:S04]  /*0e50*/  LDS R21, [R16+-0x200] ;  /* 0xfffe000010157984 */ /* 0x000ea80000000800 */
[----:B------:R-:W3:Y:S01]  /*0e60*/  LDS R23, [R16] ;  /* 0x0000000010177984 */ /* 0x000ee20000000800 */
[----:B0-----:R-:W-:-:S03]  /*0e70*/  IADD3 R18, PT, PT, R18, 0x10, RZ ;  /* 0x0000001012127810 */ /* 0x001fc60007ffe0ff */
[----:B------:R0:W4:Y:S02]  /*0e80*/  LDS R24, [R16+0x200] ;  /* 0x0002000010187984 */ /* 0x0001240000000800 */
[----:B0-----:R-:W-:Y:S02]  /*0e90*/  VIADD R16, R16, 0x800 ;  /* 0x0000080010107836 */ /* 0x001fe40000000000 */
[----:B-1----:R-:W-:-:S04]  /*0ea0*/  FFMA R8, R22, R8, R17 ;  /* 0x0000000816087223 */ /* 0x002fc80000000011 */
[----:B--2---:R-:W-:-:S04]  /*0eb0*/  FFMA R9, R9, R21, R8 ;  /* 0x0000001509097223 */ /* 0x004fc80000000008 */
[----:B---3--:R-:W-:-:S04]  /*0ec0*/  FFMA R10, R10, R23, R9 ;  /* 0x000000170a0a7223 */ /* 0x008fc80000000009 */
[----:B----4-:R-:W-:Y:S01]  /*0ed0*/  FFMA R17, R11, R24, R10 ;  /* 0x000000180b117223 */ /* 0x010fe2000000000a */
[----:B------:R-:W-:Y:S06]  /*0ee0*/  @P0 BRA `(.L_x_26) ;  /* 0xfffffffc00c80947 */ /* 0x000fec000383ffff */
[----:B------:R-:W-:-:S07]  /*0ef0*/  MOV R9, R12 ;  /* 0x0000000c00097202 */ /* 0x000fce0000000f00 */
.L_x_25:
[----:B------:R-:W-:-:S13]  /*0f00*/  ISETP.NE.AND P0, PT, R14, RZ, PT ;  /* 0x000000ff0e00720c */ /* 0x000fda0003f05270 */
[----:B------:R-:W-:Y:S05]  /*0f10*/  @!P0 BRA `(.L_x_24) ;  /* 0x0000000000488947 */ /* 0x000fea0003800000 */
[----:B------:R-:W0:Y:S01]  /*0f20*/  S2UR UR5, SR_CgaCtaId ;  /* 0x00000000000579c3 */ /* 0x000e220000008800 */
[----:B------:R-:W-:Y:S01]  /*0f30*/  UMOV UR4, 0x400 ;  /* 0x0000040000047882 */ /* 0x000fe20000000000 */
[----:B------:R-:W-:Y:S02]  /*0f40*/  IADD3 R11, PT, PT, R9, R15, R4 ;  /* 0x0000000f090b7210 */ /* 0x000fe40007ffe004 */
[----:B------:R-:W-:-:S03]  /*0f50*/  ISETP.NE.AND P0, PT, R14, 0x1, PT ;  /* 0x000000010e00780c */ /* 0x000fc60003f05270 */
[----:B------:R-:W-:-:S04]  /*0f60*/  IMAD R11, R11, 0x80, R6 ;  /* 0x000000800b0b7824 */ /* 0x000fc800078e0206 */
[----:B-12---:R-:W-:-:S05]  /*0f70*/  IMAD R18, R11, 0x4, R0 ;  /* 0x000000040b127824 */ /* 0x006fca00078e0200 */
[----:B------:R-:W-:Y:S01]  /*0f80*/  LDS R16, [R18] ;  /* 0x0000000012107984 */ /* 0x000fe20000000800 */
[----:B0-----:R-:W-:-:S06]  /*0f90*/  ULEA UR4, UR5, UR4, 0x18 ;  /* 0x0000000405047291 */ /* 0x001fcc000f8ec0ff */
[----:B------:R-:W-:-:S04]  /*0fa0*/  MOV R2, UR4 ;  /* 0x0000000400027c02 */ /* 0x000fc80008000f00 */
[----:B------:R-:W-:-:S06]  /*0fb0*/  LEA R8, R9, R2, 0x2 ;  /* 0x0000000209087211 */ /* 0x000fcc00078e10ff */
[----:B------:R-:W0:Y:S02]  /*0fc0*/  LDS.128 R8, [R8] ;  /* 0x0000000008087984 */ /* 0x000e240000000c00 */
[----:B0-----:R-:W-:Y:S01]  /*0fd0*/  FFMA R17, R16, R8, R17 ;  /* 0x0000000810117223 */ /* 0x001fe20000000011 */
[----:B------:R-:W-:Y:S06]  /*0fe0*/  @!P0 BRA `(.L_x_24) ;  /* 0x0000000000148947 */ /* 0x000fec0003800000 */
[----:B------:R-:W-:Y:S01]  /*0ff0*/  ISETP.NE.AND P0, PT, R14, 0x2, PT ;  /* 0x000000020e00780c */ /* 0x000fe20003f05270 */
[----:B------:R-:W0:-:S12]  /*1000*/  LDS R8, [R18+0x200] ;  /* 0x0002000012087984 */ /* 0x000e180000000800 */
[----:B------:R-:W1:Y:S01]  /*1010*/  @P0 LDS R16, [R18+0x400] ;  /* 0x0004000012100984 */ /* 0x000e620000000800 */
[----:B0-----:R-:W-:-:S04]  /*1020*/  FFMA R17, R8, R9, R17 ;  /* 0x0000000908117223 */ /* 0x001fc80000000011 */
[----:B-1----:R-:W-:-:S07]  /*1030*/  @P0 FFMA R17, R16, R10, R17 ;  /* 0x0000000a10110223 */ /* 0x002fce0000000011 */
.L_x_24:
[----:B------:R-:W-:Y:S05]  /*1040*/  BSYNC.RECONVERGENT B0 ;  /* 0x0000000000007941 */ /* 0x000fea0003800200 */
.L_x_23:
[----:B------:R-:W0:Y:S01]  /*1050*/  LDC.64 R8, c[0x0][0x3a8] ;  /* 0x0000ea00ff087b82 */ /* 0x000e220000000a00 */
[----:B------:R-:W3:Y:S02]  /*1060*/  LDCU UR4, c[0x0][0x394] ;  /* 0x00007280ff0477ac */ /* 0x000ee40008000800 */
[C---:B---3--:R-:W-:Y:S02]  /*1070*/  IMAD R11, R4.reuse, UR4, R5 ;  /* 0x00000004040b7c24 */ /* 0x048fe4000f8e0205 */
[----:B------:R-:W-:Y:S02]  /*1080*/  VIADD R4, R4, 0x1 ;  /* 0x0000000104047836 */ /* 0x000fe40000000000 */
[----:B0-----:R-:W-:-:S03]  /*1090*/  IMAD.WIDE R8, R11, 0x4, R8 ;  /* 0x000000040b087825 */ /* 0x001fc600078e0208 */
[----:B------:R-:W-:Y:S02]  /*10a0*/  ISETP.GE.U32.AND P0, PT, R4, R3, PT ;  /* 0x000000030400720c */ /* 0x000fe40003f06070 */
[----:B------:R0:W-:Y:S11]  /*10b0*/  STG.E desc[UR6][R8.64], R17 ;  /* 0x0000001108007986 */ /* 0x0001f6000c101906 */
[----:B------:R-:W-:Y:S05]  /*10c0*/  @!P0 BRA `(.L_x_27) ;  /* 0xfffffffc001c8947 */ /* 0x000fea000383ffff */
[----:B------:R-:W-:Y:S05]  /*10d0*/  EXIT ;  /* 0x000000000000794d */ /* 0x000fea0003800000 */
.L_x_22:
[----:B------:R-:W-:-:S04]  /*10e0*/  VIADDMNMX.U32 R9, R4, 0x1, R3, !PT ;  /* 0x0000000104097846 */ /* 0x000fc80007800003 */
[----:B------:R-:W-:Y:S02]  /*10f0*/  IADD3 R2, PT, PT, R4, -R9, RZ ;  /* 0x8000000904027210 */ /* 0x000fe40007ffe0ff */
[----:B------:R-:W-:Y:S02]  /*1100*/  LOP3.LUT R0, R9, 0x7, RZ, 0xc0, !PT ;  /* 0x0000000709007812 */ /* 0x000fe400078ec0ff */
[----:B------:R-:W-:Y:S02]  /*1110*/  ISETP.GT.U32.AND P1, PT, R2, -0x8, PT ;  /* 0xfffffff80200780c */ /* 0x000fe40003f24070 */
[----:B------:R-:W-:-:S11]  /*1120*/  ISETP.NE.AND P0, PT, R0, RZ, PT ;  /* 0x000000ff0000720c */ /* 0x000fd60003f05270 */
[----:B------:R-:W-:Y:S05]  /*1130*/  @P1 BRA `(.L_x_28) ;  /* 0x0000000000bc1947 */ /* 0x000fea0003800000 */
[----:B------:R-:W0:Y:S01]  /*1140*/  LDC.64 R2, c[0x0][0x3a8] ;  /* 0x0000ea00ff027b82 */ /* 0x000e220000000a00 */
[----:B------:R-:W-:Y:S01]  /*1150*/  IADD3 R12, PT, PT, R9, -R4, -R0 ;  /* 0x80000004090c7210 */ /* 0x000fe20007ffe800 */
[----:B------:R-:W-:-:S06]  /*1160*/  UMOV UR4, URZ ;  /* 0x000000ff00047c82 */ /* 0x000fcc0008000000 */
.L_x_29:
[----:B---34-:R-:W-:Y:S01]  /*1170*/  IMAD R19, R8, R4, R5 ;  /* 0x0000000408137224 */ /* 0x018fe200078e0205 */
[C---:B------:R-:W-:Y:S01]  /*1180*/  IADD3 R10, PT, PT, R4.reuse, 0x2, RZ ;  /* 0x00000002040a7810 */ /* 0x040fe20007ffe0ff */
[C---:B------:R-:W-:Y:S01]  /*1190*/  VIADD R14, R4.reuse, 0x3 ;  /* 0x00000003040e7836 */ /* 0x040fe20000000000 */
[-C--:B------:R-:W-:Y:S01]  /*11a0*/  ISETP.GE.AND P6, PT, R4, R13.reuse, PT ;  /* 0x0000000d0400720c */ /* 0x080fe20003fc6270 */
[----:B012---:R-:W-:Y:S01]  /*11b0*/  IMAD.WIDE R18, R19, 0x4, R2 ;  /* 0x0000000413127825 */ /* 0x007fe200078e0202 */
[-C--:B------:R-:W-:Y:S01]  /*11c0*/  ISETP.GE.AND P4, PT, R10, R13.reuse, PT ;  /* 0x0000000d0a00720c */ /* 0x080fe20003f86270 */
[----:B------:R-:W-:Y:S01]  /*11d0*/  UIADD3 UR4, UPT, UPT, UR4, 0x8, URZ ;  /* 0x0000000804047890 */ /* 0x000fe2000fffe0ff */
[----:B------:R-:W-:Y:S01]  /*11e0*/  ISETP.GE.AND P1, PT, R14, R13, PT ;  /* 0x0000000d0e00720c */ /* 0x000fe20003f26270 */
[----:B------:R-:W-:Y:S01]  /*11f0*/  VIADD R6, R4, 0x1 ;  /* 0x0000000104067836 */ /* 0x000fe20000000000 */
[----:B------:R-:W-:Y:S01]  /*1200*/  FSEL R27, RZ, +QNAN , P6 ;  /* 0x7fc00000ff1b7808 */ /* 0x000fe20003000000 */
[----:B------:R-:W-:Y:S01]  /*1210*/  IMAD.WIDE R16, R8, 0x4, R18 ;  /* 0x0000000408107825 */ /* 0x000fe200078e0212 */
[----:B------:R-:W-:-:S02]  /*1220*/  FSEL R26, RZ, +QNAN , P4 ;  /* 0x7fc00000ff1a7808 */ /* 0x000fc40002000000 */
[-C--:B------:R-:W-:Y:S01]  /*1230*/  ISETP.GE.AND P2, PT, R6, R13.reuse, PT ;  /* 0x0000000d0600720c */ /* 0x080fe20003f46270 */
[C---:B------:R-:W-:Y:S01]  /*1240*/  VIADD R10, R4.reuse, 0x5 ;  /* 0x00000005040a7836 */ /* 0x040fe20000000000 */
[----:B------:R-:W-:Y:S01]  /*1250*/  IADD3 R6, PT, PT, R4, 0x4, RZ ;  /* 0x0000000404067810 */ /* 0x000fe20007ffe0ff */
[----:B------:R-:W-:Y:S01]  /*1260*/  IMAD.WIDE R20, R8, 0x4, R16 ;  /* 0x0000000408147825 */ /* 0x000fe200078e0210 */
[----:B------:R-:W-:Y:S01]  /*1270*/  FSEL R29, RZ, +QNAN , P2 ;  /* 0x7fc00000ff1d7808 */ /* 0x000fe20001000000 */
[----:B------:R0:W-:Y:S01]  /*1280*/  STG.E desc[UR6][R18.64], R27 ;  /* 0x0000001b12007986 */ /* 0x0001e2000c101906 */
[-C--:B------:R-:W-:Y:S01]  /*1290*/  ISETP.GE.AND P5, PT, R10, R13.reuse, PT ;  /* 0x0000000d0a00720c */ /* 0x080fe20003fa6270 */
[----:B------:R-:W-:Y:S01]  /*12a0*/  VIADD R22, R4, 0x7 ;  /* 0x0000000704167836 */ /* 0x000fe20000000000 */
[-C--:B------:R-:W-:Y:S01]  /*12b0*/  ISETP.GE.AND P3, PT, R6, R13.reuse, PT ;  /* 0x0000000d0600720c */ /* 0x080fe20003f66270 */
[----:B------:R-:W-:Y:S01]  /*12c0*/  IMAD.WIDE R14, R8, 0x4, R20 ;  /* 0x00000004080e7825 */ /* 0x000fe200078e0214 */
[----:B------:R-:W-:Y:S01]  /*12d0*/  IADD3 R6, PT, PT, R4, 0x6, RZ ;  /* 0x0000000604067810 */ /* 0x000fe20007ffe0ff */
[----:B------:R1:W-:Y:S01]  /*12e0*/  STG.E desc[UR6][R16.64], R29 ;  /* 0x0000001d10007986 */ /* 0x0003e2000c101906 */
[----:B------:R-:W-:-:S02]  /*12f0*/  ISETP.GE.AND P2, PT, R22, R13, PT ;  /* 0x0000000d1600720c */ /* 0x000fc40003f46270 */
[----:B------:R-:W-:Y:S01]  /*1300*/  ISETP.GE.AND P6, PT, R6, R13, PT ;  /* 0x0000000d0600720c */ /* 0x000fe20003fc6270 */
[C---:B------:R-:W-:Y:S01]  /*1310*/  IMAD.WIDE R10, R8.reuse, 0x4, R14 ;  /* 0x00000004080a7825 */ /* 0x040fe200078e020e */
[----:B------:R-:W-:Y:S01]  /*1320*/  FSEL R28, RZ, +QNAN , P1 ;  /* 0x7fc00000ff1c7808 */ /* 0x000fe20000800000 */
[----:B------:R2:W-:Y:S01]  /*1330*/  STG.E desc[UR6][R20.64], R26 ;  /* 0x0000001a14007986 */ /* 0x0005e2000c101906 */
[----:B0-----:R-:W-:Y:S02]  /*1340*/  FSEL R19, RZ, +QNAN , P5 ;  /* 0x7fc00000ff137808 */ /* 0x001fe40002800000 */
[----:B------:R-:W-:Y:S01]  /*1350*/  FSEL R27, RZ, +QNAN , P2 ;  /* 0x7fc00000ff1b7808 */ /* 0x000fe20001000000 */
[----:B------:R-:W-:Y:S01]  /*1360*/  IMAD.WIDE R6, R8, 0x4, R10 ;  /* 0x0000000408067825 */ /* 0x000fe200078e020a */
[----:B------:R4:W-:Y:S01]  /*1370*/  STG.E desc[UR6][R14.64], R28 ;  /* 0x0000001c0e007986 */ /* 0x0009e2000c101906 */
[----:B-1----:R-:W-:Y:S02]  /*1380*/  FSEL R17, RZ, +QNAN , P3 ;  /* 0x7fc00000ff117808 */ /* 0x002fe40001800000 */
[----:B------:R-:W-:Y:S01]  /*1390*/  ISETP.NE.AND P1, PT, R12, UR4, PT ;  /* 0x000000040c007c0c */ /* 0x000fe2000bf25270 */
[----:B------:R-:W-:-:S02]  /*13a0*/  IMAD.WIDE R22, R8, 0x4, R6 ;  /* 0x0000000408167825 */ /* 0x000fc400078e0206 */
[----:B------:R4:W-:Y:S01]  /*13b0*/  STG.E desc[UR6][R10.64], R17 ;  /* 0x000000110a007986 */ /* 0x0009e2000c101906 */
[----:B--2---:R-:W-:Y:S02]  /*13c0*/  FSEL R21, RZ, +QNAN , P6 ;  /* 0x7fc00000ff157808 */ /* 0x004fe40003000000 */
[----:B------:R-:W-:Y:S01]  /*13d0*/  IADD3 R4, PT, PT, R4, 0x8, RZ ;  /* 0x0000000804047810 */ /* 0x000fe20007ffe0ff */
[----:B------:R4:W-:Y:S01]  /*13e0*/  STG.E desc[UR6][R6.64], R19 ;  /* 0x0000001306007986 */ /* 0x0009e2000c101906 */
[----:B------:R-:W-:-:S03]  /*13f0*/  IMAD.WIDE R24, R8, 0x4, R22 ;  /* 0x0000000408187825 */ /* 0x000fc600078e0216 */
[----:B------:R4:W-:Y:S04]  /*1400*/  STG.E desc[UR6][R22.64], R21 ;  /* 0x0000001516007986 */ /* 0x0009e8000c101906 */
[----:B------:R4:W-:Y:S01]  /*1410*/  STG.E desc[UR6][R24.64], R27 ;  /* 0x0000001b18007986 */ /* 0x0009e2000c101906 */
[----:B------:R-:W-:Y:S05]  /*1420*/  @P1 BRA `(.L_x_29) ;  /* 0xfffffffc00501947 */ /* 0x000fea000383ffff */
.L_x_28:
[----:B------:R-:W-:Y:S05]  /*1430*/  @!P0 EXIT ;  /* 0x000000000000894d */ /* 0x000fea0003800000 */
[----:B------:R-:W-:Y:S02]  /*1440*/  ISETP.GE.U32.AND P0, PT, R0, 0x4, PT ;  /* 0x000000040000780c */ /* 0x000fe40003f06070 */
[----:B------:R-:W-:-:S04]  /*1450*/  LOP3.LUT R12, R9, 0x3, RZ, 0xc0, !PT ;  /* 0x00000003090c7812 */ /* 0x000fc800078ec0ff */
[----:B------:R-:W-:-:S07]  /*1460*/  ISETP.NE.AND P4, PT, R12, RZ, PT ;  /* 0x000000ff0c00720c */ /* 0x000fce0003f85270 */
[----:B------:R-:W-:Y:S06]  /*1470*/  @!P0 BRA `(.L_x_30) ;  /* 0x0000000000588947 */ /* 0x000fec0003800000 */
[----:B------:R-:W0:Y:S01]  /*1480*/  LDC.64 R2, c[0x0][0x3a8] ;  /* 0x0000ea00ff027b82 */ /* 0x000e220000000a00 */
[C---:B----4-:R-:W-:Y:S01]  /*1490*/  IMAD R7, R4.reuse, R8, R5 ;  /* 0x0000000804077224 */ /* 0x050fe200078e0205 */
[C---:B------:R-:W-:Y:S01]  /*14a0*/  IADD3 R10, PT, PT, R4.reuse, 0x2, RZ ;  /* 0x00000002040a7810 */ /* 0x040fe20007ffe0ff */
[C---:B------:R-:W-:Y:S01]  /*14b0*/  VIADD R0, R4.reuse, 0x1 ;  /* 0x0000000104007836 */ /* 0x040fe20000000000 */
[-C--:B------:R-:W-:Y:S02]  /*14c0*/  ISETP.GE.AND P0, PT, R4, R13.reuse, PT ;  /* 0x0000000d0400720c */ /* 0x080fe40003f06270 */
[-C--:B------:R-:W-:Y:S02]  /*14d0*/  ISETP.GE.AND P2, PT, R10, R13.reuse, PT ;  /* 0x0000000d0a00720c */ /* 0x080fe40003f46270 */
[----:B------:R-:W-:Y:S01]  /*14e0*/  ISETP.GE.AND P1, PT, R0, R13, PT ;  /* 0x0000000d0000720c */ /* 0x000fe20003f26270 */
[----:B------:R-:W-:Y:S01]  /*14f0*/  VIADD R0, R4, 0x3 ;  /* 0x0000000304007836 */ /* 0x000fe20000000000 */
[----:B------:R-:W-:-:S02]  /*1500*/  FSEL R17, RZ, +QNAN , P0 ;  /* 0x7fc00000ff117808 */ /* 0x000fc40000000000 */
[----:B---3--:R-:W-:Y:S02]  /*1510*/  FSEL R19, RZ, +QNAN , P1 ;  /* 0x7fc00000ff137808 */ /* 0x008fe40000800000 */
[----:B------:R-:W-:Y:S02]  /*1520*/  ISETP.GE.AND P3, PT, R0, R13, PT ;  /* 0x0000000d0000720c */ /* 0x000fe40003f66270 */
[----:B------:R-:W-:Y:S02]  /*1530*/  FSEL R21, RZ, +QNAN , P2 ;  /* 0x7fc00000ff157808 */ /* 0x000fe40001000000 */
[----:B-1----:R-:W-:Y:S02]  /*1540*/  FSEL R23, RZ, +QNAN , P3 ;  /* 0x7fc00000ff177808 */ /* 0x002fe40001800000 */
[----:B------:R-:W-:Y:S01]  /*1550*/  IADD3 R4, PT, PT, R4, 0x4, RZ ;  /* 0x0000000404047810 */ /* 0x000fe20007ffe0ff */
[----:B0-----:R-:W-:-:S05]  /*1560*/  IMAD.WIDE R2, R7, 0x4, R2 ;  /* 0x0000000407027825 */ /* 0x001fca00078e0202 */
[----:B------:R0:W-:Y:S01]  /*1570*/  STG.E desc[UR6][R2.64], R17 ;  /* 0x0000001102007986 */ /* 0x0001e2000c101906 */
[----:B------:R-:W-:-:S05]  /*1580*/  IMAD.WIDE R6, R8, 0x4, R2 ;  /* 0x0000000408067825 */ /* 0x000fca00078e0202 */
[----:B------:R0:W-:Y:S01]  /*1590*/  STG.E desc[UR6][R6.64], R19 ;  /* 0x0000001306007986 */ /* 0x0001e2000c101906 */
[----:B------:R-:W-:-:S05]  /*15a0*/  IMAD.WIDE R10, R8, 0x4, R6 ;  /* 0x00000004080a7825 */ /* 0x000fca00078e0206 */
[----:B------:R0:W-:Y:S01]  /*15b0*/  STG.E desc[UR6][R10.64], R21 ;  /* 0x000000150a007986 */ /* 0x0001e2000c101906 */
[----:B------:R-:W-:-:S05]  /*15c0*/  IMAD.WIDE R14, R8, 0x4, R10 ;  /* 0x00000004080e7825 */ /* 0x000fca00078e020a */
[----:B------:R0:W-:Y:S02]  /*15d0*/  STG.E desc[UR6][R14.64], R23 ;  /* 0x000000170e007986 */ /* 0x0001e4000c101906 */
.L_x_30:
[----:B------:R-:W-:Y:S05]  /*15e0*/  @!P4 EXIT ;  /* 0x000000000000c94d */ /* 0x000fea0003800000 */
[----:B------:R-:W-:Y:S02]  /*15f0*/  ISETP.NE.AND P0, PT, R12, 0x1, PT ;  /* 0x000000010c00780c */ /* 0x000fe40003f05270 */
[----:B------:R-:W-:-:S04]  /*1600*/  LOP3.LUT R9, R9, 0x1, RZ, 0xc0, !PT ;  /* 0x0000000109097812 */ /* 0x000fc800078ec0ff */
[----:B------:R-:W-:-:S07]  /*1610*/  ISETP.NE.U32.AND P1, PT, R9, 0x1, PT ;  /* 0x000000010900780c */ /* 0x000fce0003f25070 */
[----:B------:R-:W-:Y:S06]  /*1620*/  @!P0 BRA `(.L_x_31) ;  /* 0x0000000000308947 */ /* 0x000fec0003800000 */
[----:B0-----:R-:W0:Y:S01]  /*1630*/  LDC.64 R2, c[0x0][0x3a8] ;  /* 0x0000ea00ff027b82 */ /* 0x001e220000000a00 */
[C---:B----4-:R-:W-:Y:S01]  /*1640*/  IMAD R7, R4.reuse, R8, R5 ;  /* 0x0000000804077224 */ /* 0x050fe200078e0205 */
[CC--:B------:R-:W-:Y:S01]  /*1650*/  ISETP.GE.AND P0, PT, R4.reuse, R13.reuse, PT ;  /* 0x0000000d0400720c */ /* 0x0c0fe20003f06270 */
[C---:B------:R-:W-:Y:S01]  /*1660*/  VIADD R0, R4.reuse, 0x1 ;  /* 0x0000000104007836 */ /* 0x040fe20000000000 */
[----:B------:R-:W-:Y:S02]  /*1670*/  IADD3 R4, PT, PT, R4, 0x2, RZ ;  /* 0x0000000204047810 */ /* 0x000fe40007ffe0ff */
[----:B------:R-:W-:Y:S02]  /*1680*/  FSEL R9, RZ, +QNAN , P0 ;  /* 0x7fc00000ff097808 */ /* 0x000fe40000000000 */
[----:B------:R-:W-:-:S04]  /*1690*/  ISETP.GE.AND P2, PT, R0, R13, PT ;  /* 0x0000000d0000720c */ /* 0x000fc80003f46270 */
[----:B------:R-:W-:Y:S01]  /*16a0*/  FSEL R11, RZ, +QNAN , P2 ;  /* 0x7fc00000ff0b7808 */ /* 0x000fe20001000000 */
[----:B0-----:R-:W-:-:S05]  /*16b0*/  IMAD.WIDE R2, R7, 0x4, R2 ;  /* 0x0000000407027825 */ /* 0x001fca00078e0202 */
[----:B------:R0:W-:Y:S01]  /*16c0*/  STG.E desc[UR6][R2.64], R9 ;  /* 0x0000000902007986 */ /* 0x0001e2000c101906 */
[----:B------:R-:W-:-:S05]  /*16d0*/  IMAD.WIDE R6, R8, 0x4, R2 ;  /* 0x0000000408067825 */ /* 0x000fca00078e0202 */
[----:B------:R0:W-:Y:S02]  /*16e0*/  STG.E desc[UR6][R6.64], R11 ;  /* 0x0000000b06007986 */ /* 0x0001e4000c101906 */
.L_x_31:
[----:B------:R-:W-:Y:S05]  /*16f0*/  @P1 EXIT ;  /* 0x000000000000194d */ /* 0x000fea0003800000 */
[----:B0-----:R-:W0:Y:S01]  /*1700*/  LDC.64 R2, c[0x0][0x3a8] ;  /* 0x0000ea00ff027b82 */ /* 0x001e220000000a00 */
[C---:B------:R-:W-:Y:S01]  /*1710*/  IMAD R5, R4.reuse, R8, R5 ;  /* 0x0000000804057224 */ /* 0x040fe200078e0205 */
[----:B------:R-:W-:-:S03]  /*1720*/  ISETP.GE.AND P0, PT, R4, R13, PT ;  /* 0x0000000d0400720c */ /* 0x000fc60003f06270 */
[----:B0-----:R-:W-:Y:S01]  /*1730*/  IMAD.WIDE R2, R5, 0x4, R2 ;  /* 0x0000000405027825 */ /* 0x001fe200078e0202 */
[----:B------:R-:W-:-:S05]  /*1740*/  FSEL R5, RZ, +QNAN , P0 ;  /* 0x7fc00000ff057808 */ /* 0x000fca0000000000 */
[----:B------:R-:W-:Y:S01]  /*1750*/  STG.E desc[UR6][R2.64], R5 ;  /* 0x0000000502007986 */ /* 0x000fe2000c101906 */
[----:B------:R-:W-:Y:S05]  /*1760*/  EXIT ;  /* 0x000000000000794d */ /* 0x000fea0003800000 */
.L_x_32:
        /* <DEDUP_REMOVED lines=9> */
.L_x_82:


//--------------------- .text.trima_multi_series_one_param_f32 --------------------------
	.section	.text.trima_multi_series_one_param_f32,"ax",@progbits
	.align	128
        .global         trima_multi_series_one_param_f32
        .type           trima_multi_series_one_param_f32,@function
        .size           trima_multi_series_one_param_f32,(.L_x_83 - trima_multi_series_one_param_f32)
        .other          trima_multi_series_one_param_f32,@"STO_CUDA_ENTRY STV_DEFAULT"
trima_multi_series_one_param_f32:
.text.trima_multi_series_one_param_f32:
[----:B------:R-:W-:Y:S01]  /*0000*/  LDC R1, c[0x0][0x37c] ;  /* 0x0000df00ff017b82 */ /* 0x000fe20000000800 */
[----:B------:R-:W0:Y:S07]  /*0010*/  S2R R13, SR_TID.X ;  /* 0x00000000000d7919 */ /* 0x000e2e0000002100 */
[----:B------:R-:W0:Y:S01]  /*0020*/  LDC R10, c[0x0][0x390] ;  /* 0x0000e400ff0a7b82 */ /* 0x000e220000000800 */
[----:B------:R-:W1:Y:S01]  /*0030*/  LDCU.64 UR6, c[0x0][0x358] ;  /* 0x00006b00ff0677ac */ /* 0x000e620008000a00 */
[----:B------:R-:W-:Y:S01]  /*0040*/  BSSY.RECONVERGENT B0, `(.L_x_33) ;  /* 0x0000011000007945 */ /* 0x000fe20003800200 */
[----:B------:R-:W2:Y:S01]  /*0050*/  S2R R15, SR_CTAID.Y ;  /* 0x00000000000f7919 */ /* 0x000ea20000002600 */
[----:B0-----:R-:W-:-:S13]  /*0060*/  ISETP.GE.AND P0, PT, R13, R10, PT ;  /* 0x0000000a0d00720c */ /* 0x001fda0003f06270 */
[----:B-12---:R-:W-:Y:S05]  /*0070*/  @P0 BRA `(.L_x_34) ;  /* 0x0000000000340947 */ /* 0x006fea0003800000 */
[----:B------:R-:W0:Y:S01]  /*0080*/  S2R R3, SR_CgaCtaId ;  /* 0x0000000000037919 */ /* 0x000e220000008800 */
[----:B------:R-:W1:Y:S01]  /*0090*/  LDC R6, c[0x0][0x360] ;  /* 0x0000d800ff067b82 */ /* 0x000e620000000800 */
[----:B------:R-:W-:Y:S02]  /*00a0*/  MOV R0, 0x400 ;  /* 0x0000040000007802 */ /* 0x000fe40000000f00 */
[----:B------:R-:W-:-:S05]  /*00b0*/  MOV R7, R13 ;  /* 0x0000000d00077202 */ /* 0x000fca0000000f00 */
[----:B------:R-:W2:Y:S01]  /*00c0*/  LDC.64 R4, c[0x0][0x388] ;  /* 0x0000e200ff047b82 */ /* 0x000ea20000000a00 */
[----:B0-----:R-:W-:-:S07]  /*00d0*/  LEA R0, R3, R0, 0x18 ;  /* 0x0000000003007211 */ /* 0x001fce00078ec0ff */
.L_x_35:
[----:B0-2---:R-:W-:-:S06]  /*00e0*/  IMAD.WIDE R2, R7, 0x4, R4 ;  /* 0x0000000407027825 */ /* 0x005fcc00078e0204 */
[----:B------:R-:W2:Y:S01]  /*00f0*/  LDG.E.CONSTANT R2, desc[UR6][R2.64] ;  /* 0x0000000602027981 */ /* 0x000ea2000c1e9900 */
[----:B------:R-:W-:Y:S01]  /*0100*/  IMAD R9, R7, 0x4, R0 ;  /* 0x0000000407097824 */ /* 0x000fe200078e0200 */
[----:B-1----:R-:W-:-:S04]  /*0110*/  IADD3 R7, PT, PT, R6, R7, RZ ;  /* 0x0000000706077210 */ /* 0x002fc80007ffe0ff */
[----:B------:R-:W-:Y:S01]  /*0120*/  ISETP.GE.AND P0, PT, R7, R10, PT ;  /* 0x0000000a0700720c */ /* 0x000fe20003f06270 */
[----:B--2---:R0:W-:-:S12]  /*0130*/  STS [R9], R2 ;  /* 0x0000000209007388 */ /* 0x0041d80000000800 */
[----:B------:R-:W-:Y:S05]  /*0140*/  @!P0 BRA `(.L_x_35) ;  /* 0xfffffffc00e48947 */ /* 0x000fea000383ffff */
.L_x_34:
[----:B------:R-:W-:Y:S05]  /*0150*/  BSYNC.RECONVERGENT B0 ;  /* 0x0000000000007941 */ /* 0x000fea0003800200 */
.L_x_33:
[----:B------:R-:W1:Y:S01]  /*0160*/  LDCU UR4, c[0x0][0x394] ;  /* 0x00007280ff0477ac */ /* 0x000e620008000800 */
[----:B------:R-:W-:Y:S01]  /*0170*/  BAR.SYNC.DEFER_BLOCKING 0x0 ;  /* 0x0000000000007b1d */ /* 0x000fe20000010000 */
[----:B-1----:R-:W-:-:S13]  /*0180*/  ISETP.GE.AND P0, PT, R15, UR4, PT ;  /* 0x000000040f007c0c */ /* 0x002fda000bf06270 */
[----:B------:R-:W-:Y:S05]  /*0190*/  @P0 EXIT ;  /* 0x000000000000094d */ /* 0x000fea0003800000 */
[----:B------:R-:W1:Y:S01]  /*01a0*/  S2UR UR4, SR_CTAID.X ;  /* 0x00000000000479c3 */ /* 0x000e620000002500 */
[----:B------:R-:W2:Y:S07]  /*01b0*/  LDCU UR8, c[0x0][0x398] ;  /* 0x00007300ff0877ac */ /* 0x000eae0008000800 */
[----:B------:R-:W1:Y:S01]  /*01c0*/  LDC R14, c[0x0][0x360] ;  /* 0x0000d800ff0e7b82 */ /* 0x000e620000000800 */
[----:B------:R-:W3:Y:S01]  /*01d0*/  LDCU UR5, c[0x0][0x370] ;  /* 0x00006e00ff0577ac */ /* 0x000ee20008000800 */
[----:B-1----:R-:W-:-:S02]  /*01e0*/  IMAD R13, R14, UR4, R13 ;  /* 0x000000040e0d7c24 */ /* 0x002fc4000f8e020d */
[----:B---3--:R-:W-:-:S03]  /*01f0*/  IMAD R14, R14, UR5, RZ ;  /* 0x000000050e0e7c24 */ /* 0x008fc6000f8e02ff */
[----:B--2---:R-:W-:-:S13]  /*0200*/  ISETP.GE.AND P0, PT, R13, UR8, PT ;  /* 0x000000080d007c0c */ /* 0x004fda000bf06270 */
[----:B------:R-:W-:Y:S05]  /*0210*/  @P0 EXIT ;  /* 0x000000000000094d */ /* 0x000fea0003800000 */
[----:B0-----:R-:W0:Y:S02]  /*0220*/  LDC.64 R2, c[0x0][0x3a0] ;  /* 0x0000e800ff027b82 */ /* 0x001e240000000a00 */
[----:B0-----:R-:W-:-:S06]  /*0230*/  IMAD.WIDE.U32 R2, R15, 0x4, R2 ;  /* 0x000000040f027825 */ /* 0x001fcc00078e0002 */
[----:B------:R-:W2:Y:S01]  /*0240*/  LDG.E.CONSTANT R2, desc[UR6][R2.64] ;  /* 0x0000000602027981 */ /* 0x000ea2000c1e9900 */
[----:B------:R-:W-:Y:S02]  /*0250*/  ISETP.GT.AND P0, PT, R10, RZ, PT ;  /* 0x000000ff0a00720c */ /* 0x000fe40003f04270 */
[----:B--2---:R-:W-:-:S11]  /*0260*/  IADD3 R12, PT, PT, R2, -0x1, R10 ;  /* 0xffffffff020c7810 */ /* 0x004fd60007ffe00a */
[----:B------:R-:W-:Y:S05]  /*0270*/  @P0 BRA `(.L_x_36) ;  /* 0x0000000000340947 */ /* 0x000fea0003800000 */
[----:B------:R-:W0:Y:S01]  /*0280*/  LDC.64 R4, c[0x0][0x3a8] ;  /* 0x0000ea00ff047b82 */ /* 0x000e220000000a00 */
[----:B------:R-:W1:Y:S01]  /*0290*/  LDCU UR4, c[0x0][0x394] ;  /* 0x00007280ff0477ac */ /* 0x000e620008000800 */
[----:B------:R-:W2:Y:S02]  /*02a0*/  LDCU UR5, c[0x0][0x398] ;  /* 0x00007300ff0577ac */ /* 0x000ea40008000800 */
.L_x_37:
[C---:B------:R-:W-:Y:S01]  /*02b0*/  ISETP.GE.AND P0, PT, R13.reuse, R12, PT ;  /* 0x0000000c0d00720c */ /* 0x040fe20003f06270 */
[----:B-1----:R-:W-:Y:S01]  /*02c0*/  IMAD R3, R13, UR4, R15 ;  /* 0x000000040d037c24 */ /* 0x002fe2000f8e020f */
[----:B------:R-:W-:-:S03]  /*02d0*/  IADD3 R13, PT, PT, R14, R13, RZ ;  /* 0x0000000d0e0d7210 */ /* 0x000fc60007ffe0ff */
[----:B0-----:R-:W-:-:S08]  /*02e0*/  IMAD.WIDE R2, R3, 0x4, R4 ;  /* 0x0000000403027825 */ /* 0x001fd000078e0204 */
[----:B------:R-:W-:-:S05]  /*02f0*/  @!P0 IMAD.MOV.U32 R7, RZ, RZ, 0x7fc00000 ;  /* 0x7fc00000ff078424 */ /* 0x000fca00078e00ff */
[----:B------:R3:W-:Y:S04]  /*0300*/  @!P0 STG.E desc[UR6][R2.64], R7 ;  /* 0x0000000702008986 */ /* 0x0007e8000c101906 */
[----:B------:R3:W-:Y:S01]  /*0310*/  @P0 STG.E desc[UR6][R2.64], RZ ;  /* 0x000000ff02000986 */ /* 0x0007e2000c101906 */
[----:B--2---:R-:W-:-:S13]  /*0320*/  ISETP.GE.AND P0, PT, R13, UR5, PT ;  /* 0x000000050d007c0c */ /* 0x004fda000bf06270 */
[----:B---3--:R-:W-:Y:S05]  /*0330*/  @!P0 BRA `(.L_x_37) ;  /* 0xfffffffc00dc8947 */ /* 0x008fea000383ffff */
[----:B------:R-:W-:Y:S05]  /*0340*/  EXIT ;  /* 0x000000000000794d */ /* 0x000fea0003800000 */
.L_x_36:
[C---:B------:R-:W-:Y:S02]  /*0350*/  LOP3.LUT R11, R10.reuse, 0x7ffffffc, RZ, 0xc0, !PT ;  /* 0x7ffffffc0a0b7812 */ /* 0x040fe400078ec0ff */
[----:B------:R-:W-:-:S03]  /*0360*/  LOP3.LUT R10, R10, 0x3, RZ, 0xc0, !PT ;  /* 0x000000030a0a7812 */ /* 0x000fc600078ec0ff */
[----:B------:R-:W-:-:S07]  /*0370*/  IMAD.MOV R8, RZ, RZ, -R11 ;  /* 0x000000ffff087224 */ /* 0x000fce00078e0a0b */
.L_x_44:
[----:B0-----:R-:W0:Y:S01]  /*0380*/  LDC R0, c[0x0][0x394] ;  /* 0x0000e500ff007b82 */ /* 0x001e220000000800 */
[C---:B------:R-:W-:Y:S01]  /*0390*/  ISETP.GE.AND P0, PT, R13.reuse, R12, PT ;  /* 0x0000000c0d00720c */ /* 0x040fe20003f06270 */
[----:B------:R-:W-:Y:S01]  /*03a0*/  BSSY.RECONVERGENT B0, `(.L_x_38) ;  /* 0x0000041000007945 */ /* 0x000fe20003800200 */
[----:B0-----:R-:W-:-:S11]  /*03b0*/  IMAD R25, R13, R0, R15 ;  /* 0x000000000d197224 */ /* 0x001fd600078e020f */
[----:B-1----:R-:W-:Y:S05]  /*03c0*/  @!P0 BRA `(.L_x_39) ;  /* 0x0000000000e88947 */ /* 0x002fea0003800000 */
[----:B------:R-:W0:Y:S01]  /*03d0*/  LDC R24, c[0x0][0x390] ;  /* 0x0000e400ff187b82 */ /* 0x000e220000000800 */
[----:B------:R-:W-:Y:S02]  /*03e0*/  HFMA2 R9, -RZ, RZ, 0, 0 ;  /* 0x00000000ff097431 */ /* 0x000fe400000001ff */
[----:B------:R-:W-:Y:S01]  /*03f0*/  IMAD.MOV.U32 R7, RZ, RZ, RZ ;  /* 0x000000ffff077224 */ /* 0x000fe200078e00ff */
[----:B0-----:R-:W-:Y:S02]  /*0400*/  ISETP.GE.U32.AND P0, PT, R24, 0x4, PT ;  /* 0x000000041800780c */ /* 0x001fe40003f06070 */
[----:B------:R-:W-:-:S11]  /*0410*/  IADD3 R24, PT, PT, R13, 0x1, -R24 ;  /* 0x000000010d187810 */ /* 0x000fd60007ffe818 */
[----:B------:R-:W-:Y:S05]  /*0420*/  @!P0 BRA `(.L_x_40) ;  /* 0x0000000000688947 */ /* 0x000fea0003800000 */
[----:B------:R-:W0:Y:S01]  /*0430*/  S2UR UR5, SR_CgaCtaId ;  /* 0x00000000000579c3 */ /* 0x000e220000008800 */
[----:B------:R-:W-:Y:S01]  /*0440*/  IMAD R27, R24, R0, R15 ;  /* 0x00000000181b7224 */ /* 0x000fe200078e020f */
[----:B------:R-:W-:Y:S01]  /*0450*/  MOV R9, RZ ;  /* 0x000000ff00097202 */ /* 0x000fe20000000f00 */
[----:B------:R-:W-:Y:S01]  /*0460*/  IMAD.MOV.U32 R26, RZ, RZ, R8 ;  /* 0x000000ffff1a7224 */ /* 0x000fe200078e0008 */
[----:B------:R-:W-:-:S04]  /*0470*/  UMOV UR4, 0x400 ;  /* 0x0000040000047882 */ /* 0x000fc80000000000 */
[----:B------:R-:W1:Y:S01]  /*0480*/  LDC.64 R2, c[0x0][0x380] ;  /* 0x0000e000ff027b82 */ /* 0x000e620000000a00 */
[----:B0-----:R-:W-:-:S12]  /*0490*/  ULEA UR4, UR5, UR4, 0x18 ;  /* 0x0000000405047291 */ /* 0x001fd8000f8ec0ff */
.L_x_41:
[----:B-1----:R-:W-:Y:S01]  /*04a0*/  IMAD.WIDE R18, R27, 0x4, R2 ;  /* 0x000000041b127825 */ /* 0x002fe200078e0202 */
[----:B------:R-:W0:Y:S03]  /*04b0*/  LDS.128 R4, [UR4] ;  /* 0x00000004ff047984 */ /* 0x000e260008000c00 */
[C---:B------:R-:W-:Y:S02]  /*04c0*/  IMAD.WIDE R16, R0.reuse, 0x4, R18 ;  /* 0x0000000400107825 */ /* 0x040fe400078e0212 */
[----:B------:R-:W0:Y:S02]  /*04d0*/  LDG.E.CONSTANT R18, desc[UR6][R18.64] ;  /* 0x0000000612127981 */ /* 0x000e24000c1e9900 */
[C---:B------:R-:W-:Y:S02]  /*04e0*/  IMAD.WIDE R20, R0.reuse, 0x4, R16 ;  /* 0x0000000400147825 */ /* 0x040fe400078e0210 */
[----:B------:R-:W2:Y:S02]  /*04f0*/  LDG.E.CONSTANT R16, desc[UR6][R16.64] ;  /* 0x0000000610107981 */ /* 0x000ea4000c1e9900 */
[----:B------:R-:W-:-:S02]  /*0500*/  IMAD.WIDE R22, R0, 0x4, R20 ;  /* 0x0000000400167825 */ /* 0x000fc400078e0214 */
[----:B------:R-:W3:Y:S04]  /*0510*/  LDG.E.CONSTANT R28, desc[UR6][R20.64] ;  /* 0x00000006141c7981 */ /* 0x000ee8000c1e9900 */
[----:B------:R-:W4:Y:S01]  /*0520*/  LDG.E.CONSTANT R22, desc[UR6][R22.64] ;  /* 0x0000000616167981 */ /* 0x000f22000c1e9900 */
[----:B------:R-:W-:Y:S01]  /*0530*/  IADD3 R26, PT, PT, R26, 0x4, RZ ;  /* 0x000000041a1a7810 */ /* 0x000fe20007ffe0ff */
[----:B------:R-:W-:Y:S01]  /*0540*/  UIADD3 UR4, UPT, UPT, UR4, 0x10, URZ ;  /* 0x0000001004047890 */ /* 0x000fe2000fffe0ff */
[----:B------:R-:W-:Y:S02]  /*0550*/  IMAD R27, R0, 0x4, R27 ;  /* 0x00000004001b7824 */ /* 0x000fe400078e021b */
[----:B------:R-:W-:Y:S01]  /*0560*/  ISETP.NE.AND P0, PT, R26, RZ, PT ;  /* 0x000000ff1a00720c */ /* 0x000fe20003f05270 */
[----:B0-----:R-:W-:-:S04]  /*0570*/  FFMA R4, R18, R4, R9 ;  /* 0x0000000412047223 */ /* 0x001fc80000000009 */
[----:B--2---:R-:W-:-:S04]  /*0580*/  FFMA R5, R5, R16, R4 ;  /* 0x0000001005057223 */ /* 0x004fc80000000004 */
[----:B---3--:R-:W-:-:S04]  /*0590*/  FFMA R6, R6, R28, R5 ;  /* 0x0000001c06067223 */ /* 0x008fc80000000005 */
[----:B----4-:R-:W-:Y:S01]  /*05a0*/  FFMA R9, R7, R22, R6 ;  /* 0x0000001607097223 */ /* 0x010fe20000000006 */
[----:B------:R-:W-:Y:S06]  /*05b0*/  @P0 BRA `(.L_x_41) ;  /* 0xfffffffc00b80947 */ /* 0x000fec000383ffff */
[----:B------:R-:W-:-:S07]  /*05c0*/  MOV R7, R11 ;  /* 0x0000000b00077202 */ /* 0x000fce0000000f00 */
.L_x_40:
[----:B------:R-:W0:Y:S01]  /*05d0*/  LDC.64 R2, c[0x0][0x3a8] ;  /* 0x0000ea00ff027b82 */ /* 0x000e220000000a00 */
[----:B------:R-:W-:Y:S01]  /*05e0*/  ISETP.NE.AND P0, PT, R10, RZ, PT ;  /* 0x000000ff0a00720c */ /* 0x000fe20003f05270 */
[----:B0-----:R-:W-:-:S12]  /*05f0*/  IMAD.WIDE R2, R25, 0x4, R2 ;  /* 0x0000000419027825 */ /* 0x001fd800078e0202 */
[----:B------:R-:W-:Y:S05]  /*0600*/  @!P0 BRA `(.L_x_42) ;  /* 0x0000000000508947 */ /* 0x000fea0003800000 */
[----:B------:R-:W0:Y:S01]  /*0610*/  LDC.64 R4, c[0x0][0x380] ;  /* 0x0000e000ff047b82 */ /* 0x000e220000000a00 */
[----:B------:R-:W-:-:S05]  /*0620*/  IADD3 R24, PT, PT, R24, R7, RZ ;  /* 0x0000000718187210 */ /* 0x000fca0007ffe0ff */
[----:B------:R-:W-:-:S04]  /*0630*/  IMAD R17, R24, R0, R15 ;  /* 0x0000000018117224 */ /* 0x000fc800078e020f */
[----:B0-----:R-:W-:-:S05]  /*0640*/  IMAD.WIDE R16, R17, 0x4, R4 ;  /* 0x0000000411107825 */ /* 0x001fca00078e0204 */
[----:B------:R-:W2:Y:S01]  /*0650*/  LDG.E.CONSTANT R18, desc[UR6][R16.64] ;  /* 0x0000000610127981 */ /* 0x000ea2000c1e9900 */
[----:B------:R-:W-:Y:S02]  /*0660*/  MOV R4, 0x400 ;  /* 0x0000040000047802 */ /* 0x000fe40000000f00 */
[----:B------:R-:W-:Y:S01]  /*0670*/  ISETP.NE.AND P0, PT, R10, 0x1, PT ;  /* 0x000000010a00780c */ /* 0x000fe20003f05270 */
[----:B------:R-:W0:Y:S02]  /*0680*/  S2R R5, SR_CgaCtaId ;  /* 0x0000000000057919 */ /* 0x000e240000008800 */
[----:B0-----:R-:W-:-:S05]  /*0690*/  LEA R4, R5, R4, 0x18 ;  /* 0x0000000405047211 */ /* 0x001fca00078ec0ff */
[----:B------:R-:W-:-:S06]  /*06a0*/  IMAD R4, R7, 0x4, R4 ;  /* 0x0000000407047824 */ /* 0x000fcc00078e0204 */
[----:B------:R-:W2:Y:S02]  /*06b0*/  LDS.128 R4, [R4] ;  /* 0x0000000004047984 */ /* 0x000ea40000000c00 */
[----:B--2---:R-:W-:Y:S01]  /*06c0*/  FFMA R9, R18, R4, R9 ;  /* 0x0000000412097223 */ /* 0x004fe20000000009 */
[----:B------:R-:W-:Y:S06]  /*06d0*/  @!P0 BRA `(.L_x_42) ;  /* 0x00000000001c8947 */ /* 0x000fec0003800000 */
[----:B------:R-:W-:Y:S01]  /*06e0*/  ISETP.NE.AND P0, PT, R10, 0x2, PT ;  /* 0x000000020a00780c */ /* 0x000fe20003f05270 */
[----:B------:R-:W-:-:S12]  /*06f0*/  IMAD.WIDE R18, R0, 0x4, R16 ;  /* 0x0000000400127825 */ /* 0x000fd800078e0210 */
[----:B------:R-:W-:Y:S02]  /*0700*/  @P0 IMAD.WIDE R16, R0, 0x4, R18 ;  /* 0x0000000400100825 */ /* 0x000fe400078e0212 */
[----:B------:R-:W2:Y:S04]  /*0710*/  LDG.E.CONSTANT R18, desc[UR6][R18.64] ;  /* 0x0000000612127981 */ /* 0x000ea8000c1e9900 */
[----:B------:R-:W3:Y:S01]  /*0720*/  @P0 LDG.E.CONSTANT R16, desc[UR6][R16.64] ;  /* 0x0000000610100981 */ /* 0x000ee2000c1e9900 */
[----:B--2---:R-:W-:-:S04]  /*0730*/  FFMA R9, R18, R5, R9 ;  /* 0x0000000512097223 */ /* 0x004fc80000000009 */
[----:B---3--:R-:W-:-:S07]  /*0740*/  @P0 FFMA R9, R16, R6, R9 ;  /* 0x0000000610090223 */ /* 0x008fce0000000009 */
.L_x_42:
[----:B------:R1:W-:Y:S01]  /*0750*/  STG.E desc[UR6][R2.64], R9 ;  /* 0x0000000902007986 */ /* 0x0003e2000c101906 */
[----:B------:R-:W-:Y:S05]  /*0760*/  BRA `(.L_x_43) ;  /* 0x0000000000107947 */ /* 0x000fea0003800000 */
.L_x_39:
[----:B------:R-:W0:Y:S01]  /*0770*/  LDC.64 R2, c[0x0][0x3a8] ;  /* 0x0000ea00ff027b82 */ /* 0x000e220000000a00 */
[----:B------:R-:W-:Y:S01]  /*0780*/  MOV R5, 0x7fc00000 ;  /* 0x7fc0000000057802 */ /* 0x000fe20000000f00 */
[----:B0-----:R-:W-:-:S05]  /*0790*/  IMAD.WIDE R2, R25, 0x4, R2 ;  /* 0x0000000419027825 */ /* 0x001fca00078e0202 */
[----:B------:R0:W-:Y:S02]  /*07a0*/  STG.E desc[UR6][R2.64], R5 ;  /* 0x0000000502007986 */ /* 0x0001e4000c101906 */
.L_x_43:
[----:B------:R-:W-:Y:S05]  /*07b0*/  BSYNC.RECONVERGENT B0 ;  /* 0x0000000000007941 */ /* 0x000fea0003800200 */
.L_x_38:
[----:B------:R-:W2:Y:S01]  /*07c0*/  LDCU UR4, c[0x0][0x398] ;  /* 0x00007300ff0477ac */ /* 0x000ea20008000800 */
[----:B------:R-:W-:-:S04]  /*07d0*/  IADD3 R13, PT, PT, R14, R13, RZ ;  /* 0x0000000d0e0d7210 */ /* 0x000fc80007ffe0ff */
[----:B--2---:R-:W-:-:S13]  /*07e0*/  ISETP.GE.AND P0, PT, R13, UR4, PT ;  /* 0x000000040d007c0c */ /* 0x004fda000bf06270 */
[----:B------:R-:W-:Y:S05]  /*07f0*/  @!P0 BRA `(.L_x_44) ;  /* 0xfffffff800e08947 */ /* 0x000fea000383ffff */
[----:B------:R-:W-:Y:S05]  /*0800*/  EXIT ;  /* 0x000000000000794d */ /* 0x000fea0003800000 */
.L_x_45:
        /* <DEDUP_REMOVED lines=15> */
.L_x_83:


//--------------------- .text.trima_batch_f32_tiled --------------------------
	.section	.text.trima_batch_f32_tiled,"ax",@progbits
	.align	128
        .global         trima_batch_f32_tiled
        .type           trima_batch_f32_tiled,@function
        .size           trima_batch_f32_tiled,(.L_x_78 - trima_batch_f32_tiled)
        .other          trima_batch_f32_tiled,@"STO_CUDA_ENTRY STV_DEFAULT"
trima_batch_f32_tiled:
.text.trima_batch_f32_tiled:
[----:B------:R-:W-:Y:S01]  /*0000*/  LDC R1, c[0x0][0x37c] ;  /* 0x0000df00ff017b82 */ /* 0x000fe20000000800 */
[----:B------:R-:W0:Y:S01]  /*0010*/  S2R R4, SR_CTAID.Y ;  /* 0x0000000000047919 */ /* 0x000e220000002600 */
[----:B------:R-:W0:Y:S02]  /*0020*/  LDCU UR4, c[0x0][0x39c] ;  /* 0x00007380ff0477ac */ /* 0x000e240008000800 */
[----:B0-----:R-:W-:-:S13]  /*0030*/  ISETP.GE.AND P0, PT, R4, UR4, PT ;  /* 0x0000000404007c0c */ /* 0x001fda000bf06270 */
[----:B------:R-:W-:Y:S05]  /*0040*/  @P0 EXIT ;  /* 0x000000000000094d */ /* 0x000fea0003800000 */
[----:B------:R-:W0:Y:S01]  /*0050*/  LDC.64 R2, c[0x0][0x388] ;  /* 0x0000e200ff027b82 */ /* 0x000e220000000a00 */
[----:B------:R-:W1:Y:S07]  /*0060*/  LDCU.64 UR6, c[0x0][0x358] ;  /* 0x00006b00ff0677ac */ /* 0x000e6e0008000a00 */
[----:B------:R-:W2:Y:S01]  /*0070*/  LDC R5, c[0x0][0x3a0] ;  /* 0x0000e800ff057b82 */ /* 0x000ea20000000800 */
[----:B0-----:R-:W-:-:S06]  /*0080*/  IMAD.WIDE.U32 R2, R4, 0x4, R2 ;  /* 0x0000000404027825 */ /* 0x001fcc00078e0002 */
[----:B-1----:R-:W2:Y:S02]  /*0090*/  LDG.E.CONSTANT R2, desc[UR6][R2.64] ;  /* 0x0000000602027981 */ /* 0x002ea4000c1e9900 */
[----:B--2---:R-:W-:-:S04]  /*00a0*/  ISETP.GT.AND P0, PT, R2, R5, PT ;  /* 0x000000050200720c */ /* 0x004fc80003f04270 */
[----:B------:R-:W-:-:S13]  /*00b0*/  ISETP.LT.OR P0, PT, R2, 0x1, P0 ;  /* 0x000000010200780c */ /* 0x000fda0000701670 */
[----:B------:R-:W-:Y:S05]  /*00c0*/  @P0 EXIT ;  /* 0x000000000000094d */ /* 0x000fea0003800000 */
[----:B------:R-:W0:Y:S02]  /*00d0*/  LDC.64 R6, c[0x0][0x390] ;  /* 0x0000e400ff067b82 */ /* 0x000e240000000a00 */
[----:B0-----:R-:W-:-:S05]  /*00e0*/  IMAD.WIDE.U32 R6, R4, 0x4, R6 ;  /* 0x0000000404067825 */ /* 0x001fca00078e0006 */
[----:B------:R0:W5:Y:S01]  /*00f0*/  LDG.E.CONSTANT R5, desc[UR6][R6.64] ;  /* 0x0000000606057981 */ /* 0x000162000c1e9900 */
[----:B------:R-:W-:Y:S01]  /*0100*/  BSSY.RECONVERGENT B0, `(.L_x_46) ;  /* 0x0000026000007945 */ /* 0x000fe20003800200 */
[----:B------:R-:W1:Y:S02]  /*0110*/  S2R R3, SR_TID.X ;  /* 0x0000000000037919 */ /* 0x000e640000002100 */
[----:B-1----:R-:W-:-:S13]  /*0120*/  ISETP.GE.U32.AND P0, PT, R3, R2, PT ;  /* 0x000000020300720c */ /* 0x002fda0003f06070 */
[----:B0-----:R-:W-:Y:S05]  /*0130*/  @P0 BRA `(.L_x_47) ;  /* 0x0000000000880947 */ /* 0x001fea0003800000 */
[----:B------:R-:W-:Y:S01]  /*0140*/  VIADD R7, R2, 0x1 ;  /* 0x0000000102077836 */ /* 0x000fe20000000000 */
[----:B------:R-:W0:Y:S04]  /*0150*/  LDC R8, c[0x0][0x360] ;  /* 0x0000d800ff087b82 */ /* 0x000e280000000800 */
[----:B------:R-:W-:-:S05]  /*0160*/  SHF.R.U32.HI R7, RZ, 0x1, R7 ;  /* 0x00000001ff077819 */ /* 0x000fca0000011607 */
[----:B------:R-:W-:-:S04]  /*0170*/  IMAD.IADD R6, R2, 0x1, -R7 ;  /* 0x0000000102067824 */ /* 0x000fc800078e0a07 */
[----:B------:R-:W-:-:S05]  /*0180*/  IMAD R0, R7, R6, R7 ;  /* 0x0000000607007224 */ /* 0x000fca00078e0207 */
[----:B------:R-:W-:-:S05]  /*0190*/  I2FP.F32.S32 R0, R0 ;  /* 0x0000000000007245 */ /* 0x000fca0000201400 */
[----:B------:R-:W-:-:S05]  /*01a0*/  VIADD R9, R0, 0x1800000 ;  /* 0x0180000000097836 */ /* 0x000fca0000000000 */
[----:B------:R-:W-:-:S04]  /*01b0*/  LOP3.LUT R9, R9, 0x7f800000, RZ, 0xc0, !PT ;  /* 0x7f80000009097812 */ /* 0x000fc800078ec0ff */
[----:B------:R-:W-:-:S13]  /*01c0*/  ISETP.GT.U32.AND P0, PT, R9, 0x1ffffff, PT ;  /* 0x01ffffff0900780c */ /* 0x000fda0003f04070 */
[----:B------:R-:W-:Y:S05]  /*01d0*/  @P0 BRA `(.L_x_48) ;  /* 0x00000000000c0947 */ /* 0x000fea0003800000 */
[----:B------:R-:W-:-:S07]  /*01e0*/  MOV R10, 0x200 ;  /* 0x00000200000a7802 */ /* 0x000fce0000000f00 */
[----:B0----5:R-:W-:Y:S05]  /*01f0*/  CALL.REL.NOINC `($__internal_2_$__cuda_sm20_rcp_rn_f32_slowpath) ;  /* 0x0000000400e47944 */ /* 0x021fea0003c00000 */
[----:B------:R-:W-:Y:S05]  /*0200*/  BRA `(.L_x_49) ;  /* 0x0000000000107947 */ /* 0x000fea0003800000 */
.L_x_48:
[----:B------:R-:W1:Y:S02]  /*0210*/  MUFU.RCP R9, R0 ;  /* 0x0000000000097308 */ /* 0x000e640000001000 */
[----:B-1----:R-:W-:-:S04]  /*0220*/  FFMA R10, R0, R9, -1 ;  /* 0xbf800000000a7423 */ /* 0x002fc80000000009 */
[----:B------:R-:W-:-:S04]  /*0230*/  FADD.FTZ R10, -R10, -RZ ;  /* 0x800000ff0a0a7221 */ /* 0x000fc80000010100 */
[----:B------:R-:W-:-:S07]  /*0240*/  FFMA R9, R9, R10, R9 ;  /* 0x0000000a09097223 */ /* 0x000fce0000000009 */
.L_x_49:
[----:B------:R-:W1:Y:S01]  /*0250*/  S2R R13, SR_CgaCtaId ;  /* 0x00000000000d7919 */ /* 0x000e620000008800 */
[----:B------:R-:W-:Y:S01]  /*0260*/  MOV R0, 0x400 ;  /* 0x0000040000007802 */ /* 0x000fe20000000f00 */
[----:B------:R-:W-:-:S03]  /*0270*/  IMAD.MOV.U32 R11, RZ, RZ, R3 ;  /* 0x000000ffff0b7224 */ /* 0x000fc600078e0003 */
[----:B-1----:R-:W-:-:S07]  /*0280*/  LEA R12, R13, R0, 0x18 ;  /* 0x000000000d0c7211 */ /* 0x002fce00078ec0ff */
.L_x_50:
[C---:B------:R-:W-:Y:S01]  /*0290*/  ISETP.GE.AND P1, PT, R11.reuse, R7, PT ;  /* 0x000000070b00720c */ /* 0x040fe20003f26270 */
[--C-:B------:R-:W-:Y:S01]  /*02a0*/  IMAD.IADD R0, R2, 0x1, -R11.reuse ;  /* 0x0000000102007824 */ /* 0x100fe200078e0a0b */
[C---:B------:R-:W-:Y:S01]  /*02b0*/  ISETP.GT.AND P0, PT, R11.reuse, R6, PT ;  /* 0x000000060b00720c */ /* 0x040fe20003f04270 */
[C---:B-1----:R-:W-:Y:S02]  /*02c0*/  VIADD R10, R11.reuse, 0x1 ;  /* 0x000000010b0a7836 */ /* 0x042fe40000000000 */
[----:B------:R-:W-:Y:S02]  /*02d0*/  IMAD R13, R11, 0x4, R12 ;  /* 0x000000040b0d7824 */ /* 0x000fe400078e020c */
[----:B0-----:R-:W-:-:S06]  /*02e0*/  IMAD.IADD R11, R8, 0x1, R11 ;  /* 0x00000001080b7824 */ /* 0x001fcc00078e020b */
[----:B------:R-:W-:Y:S02]  /*02f0*/  @P1 SEL R10, R0, R7, P0 ;  /* 0x00000007000a1207 */ /* 0x000fe40000000000 */
[----:B------:R-:W-:Y:S02]  /*0300*/  ISETP.GE.AND P0, PT, R11, R2, PT ;  /* 0x000000020b00720c */ /* 0x000fe40003f06270 */
[----:B------:R-:W-:-:S04]  /*0310*/  VIMNMX R10, PT, PT, RZ, R10, !PT ;  /* 0x0000000aff0a7248 */ /* 0x000fc80007fe0100 */
[----:B------:R-:W-:-:S05]  /*0320*/  I2FP.F32.U32 R10, R10 ;  /* 0x0000000a000a7245 */ /* 0x000fca0000201000 */
[----:B------:R-:W-:-:S05]  /*0330*/  FMUL R10, R10, R9 ;  /* 0x000000090a0a7220 */ /* 0x000fca0000400000 */
[----:B------:R1:W-:Y:S01]  /*0340*/  STS [R13], R10 ;  /* 0x0000000a0d007388 */ /* 0x0003e20000000800 */
[----:B------:R-:W-:Y:S05]  /*0350*/  @!P0 BRA `(.L_x_50) ;  /* 0xfffffffc00cc8947 */ /* 0x000fea000383ffff */
.L_x_47:
[----:B------:R-:W-:Y:S05]  /*0360*/  BSYNC.RECONVERGENT B0 ;  /* 0x0000000000007941 */ /* 0x000fea0003800200 */
.L_x_46:
[----:B------:R-:W0:Y:S01]  /*0370*/  S2R R0, SR_CTAID.X ;  /* 0x0000000000007919 */ /* 0x000e220000002500 */
[----:B------:R-:W2:Y:S01]  /*0380*/  LDC R17, c[0x0][0x398] ;  /* 0x0000e600ff117b82 */ /* 0x000ea20000000800 */
[----:B------:R-:W0:Y:S02]  /*0390*/  LDCU UR8, c[0x0][0x360] ;  /* 0x00006c00ff0877ac */ /* 0x000e240008000800 */
[----:B0-----:R-:W-:-:S05]  /*03a0*/  IMAD R0, R0, UR8, RZ ;  /* 0x0000000800007c24 */ /* 0x001fca000f8e02ff */
[----:B------:R-:W-:Y:S01]  /*03b0*/  BAR.SYNC.DEFER_BLOCKING 0x0 ;  /* 0x0000000000007b1d */ /* 0x000fe20000010000 */
[----:B--2---:R-:W-:-:S13]  /*03c0*/  ISETP.GE.AND P0, PT, R0, R17, PT ;  /* 0x000000110000720c */ /* 0x004fda0003f06270 */
[----:B------:R-:W-:Y:S05]  /*03d0*/  @P0 EXIT ;  /* 0x000000000000094d */ /* 0x000fea0003800000 */
[C---:B------:R-:W-:Y:S01]  /*03e0*/  VIADDMNMX R9, R0.reuse, -R2, 0xffffffff, !PT ;  /* 0xffffffff00097446 */ /* 0x040fe20007800902 */
[C---:B------:R-:W-:Y:S01]  /*03f0*/  IMAD.IADD R15, R0.reuse, 0x1, R3 ;  /* 0x00000001000f7824 */ /* 0x040fe200078e0203 */
[----:B------:R-:W-:Y:S01]  /*0400*/  VIADDMNMX R6, R0, UR8, R17, PT ;  /* 0x0000000800067c46 */ /* 0x000fe2000b800111 */
[----:B------:R-:W0:Y:S01]  /*0410*/  LDCU.64 UR10, c[0x0][0x380] ;  /* 0x00007000ff0a77ac */ /* 0x000e220008000a00 */
[----:B------:R-:W-:Y:S01]  /*0420*/  LOP3.LUT R7, RZ, R9, RZ, 0x33, !PT ;  /* 0x00000009ff077212 */ /* 0x000fe200078e33ff */
[----:B------:R-:W-:Y:S01]  /*0430*/  BSSY.RECONVERGENT B0, `(.L_x_51) ;  /* 0x0000016000007945 */ /* 0x000fe20003800200 */
[----:B------:R-:W-:-:S03]  /*0440*/  ISETP.GE.AND P0, PT, R15, R6, PT ;  /* 0x000000060f00720c */ /* 0x000fc60003f06270 */
[----:B------:R-:W-:-:S05]  /*0450*/  IMAD.IADD R8, R6, 0x1, R7 ;  /* 0x0000000106087824 */ /* 0x000fca00078e0207 */
[----:B------:R-:W-:-:S13]  /*0460*/  ISETP.GE.AND P1, PT, R3, R8, PT ;  /* 0x000000080300720c */ /* 0x000fda0003f26270 */
[----:B0-----:R-:W-:Y:S05]  /*0470*/  @P1 BRA `(.L_x_52) ;  /* 0x0000000000441947 */ /* 0x001fea0003800000 */
[----:B------:R-:W0:Y:S01]  /*0480*/  S2UR UR5, SR_CgaCtaId ;  /* 0x00000000000579c3 */ /* 0x000e220000008800 */
[----:B------:R-:W-:Y:S01]  /*0490*/  UMOV UR4, 0x400 ;  /* 0x0000040000047882 */ /* 0x000fe20000000000 */
[----:B------:R-:W-:-:S06]  /*04a0*/  IMAD.MOV.U32 R11, RZ, RZ, R3 ;  /* 0x000000ffff0b7224 */ /* 0x000fcc00078e0003 */
[----:B-1----:R-:W1:Y:S01]  /*04b0*/  LDC R10, c[0x0][0x3a0] ;  /* 0x0000e800ff0a7b82 */ /* 0x002e620000000800 */
[----:B0-----:R-:W-:-:S06]  /*04c0*/  ULEA UR4, UR5, UR4, 0x18 ;  /* 0x0000000405047291 */ /* 0x001fcc000f8ec0ff */
[----:B-1----:R-:W-:-:S07]  /*04d0*/  LEA R10, R10, UR4, 0x2 ;  /* 0x000000040a0a7c11 */ /* 0x002fce000f8e10ff */
.L_x_53:
[----:B0-----:R-:W-:Y:S02]  /*04e0*/  SHF.R.S32.HI R6, RZ, 0x1f, R11 ;  /* 0x0000001fff067819 */ /* 0x001fe4000001140b */
[----:B------:R-:W-:-:S04]  /*04f0*/  IADD3 R7, P1, PT, R9, R11, RZ ;  /* 0x0000000b09077210 */ /* 0x000fc80007f3e0ff */
[----:B------:R-:W-:Y:S02]  /*0500*/  LEA.HI.X.SX32 R12, R9, R6, 0x1, P1 ;  /* 0x00000006090c7211 */ /* 0x000fe400008f0eff */
[----:B------:R-:W-:-:S04]  /*0510*/  LEA R6, P1, R7, UR10, 0x2 ;  /* 0x0000000a07067c11 */ /* 0x000fc8000f8210ff */
[----:B------:R-:W-:-:S05]  /*0520*/  LEA.HI.X R7, R7, UR11, R12, 0x2, P1 ;  /* 0x0000000b07077c11 */ /* 0x000fca00088f140c */
[----:B------:R-:W2:Y:S01]  /*0530*/  LDG.E.CONSTANT R6, desc[UR6][R6.64+0x4] ;  /* 0x0000040606067981 */ /* 0x000ea2000c1e9900 */
[C---:B------:R-:W-:Y:S02]  /*0540*/  IMAD R13, R11.reuse, 0x4, R10 ;  /* 0x000000040b0d7824 */ /* 0x040fe400078e020a */
[----:B------:R-:W-:-:S05]  /*0550*/  VIADD R11, R11, UR8 ;  /* 0x000000080b0b7c36 */ /* 0x000fca0008000000 */
[----:B------:R-:W-:Y:S01]  /*0560*/  ISETP.GE.AND P1, PT, R11, R8, PT ;  /* 0x000000080b00720c */ /* 0x000fe20003f26270 */
[----:B--2---:R0:W-:-:S12]  /*0570*/  STS [R13], R6 ;  /* 0x000000060d007388 */ /* 0x0041d80000000800 */
[----:B------:R-:W-:Y:S05]  /*0580*/  @!P1 BRA `(.L_x_53) ;  /* 0xfffffffc00d49947 */ /* 0x000fea000383ffff */
.L_x_52:
[----:B------:R-:W-:Y:S05]  /*0590*/  BSYNC.RECONVERGENT B0 ;  /* 0x0000000000007941 */ /* 0x000fea0003800200 */
.L_x_51:
[----:B------:R-:W-:Y:S06]  /*05a0*/  BAR.SYNC.DEFER_BLOCKING 0x0 ;  /* 0x0000000000007b1d */ /* 0x000fec0000010000 */
[----:B------:R-:W-:Y:S05]  /*05b0*/  @P0 EXIT ;  /* 0x000000000000094d */ /* 0x000fea0003800000 */
[----:B-----5:R-:W-:Y:S01]  /*05c0*/  ISETP.GE.AND P0, PT, R15, R5, PT ;  /* 0x000000050f00720c */ /* 0x020fe20003f06270 */
[----:B------:R-:W-:-:S12]  /*05d0*/  IMAD R15, R4, R17, R15 ;  /* 0x00000011040f7224 */ /* 0x000fd800078e020f */
[----:B0-----:R-:W0:Y:S01]  /*05e0*/  @!P0 LDC.64 R6, c[0x0][0x3a8] ;  /* 0x0000ea00ff068b82 */ /* 0x001e220000000a00 */
[----:B------:R-:W-:Y:S02]  /*05f0*/  @!P0 IMAD.MOV.U32 R11, RZ, RZ, 0x7fc00000 ;  /* 0x7fc00000ff0b8424 */ /* 0x000fe400078e00ff */
[----:B0-----:R-:W-:-:S05]  /*0600*/  @!P0 IMAD.WIDE R4, R15, 0x4, R6 ;  /* 0x000000040f048825 */ /* 0x001fca00078e0206 */
[----:B------:R0:W-:Y:S01]  /*0610*/  @!P0 STG.E desc[UR6][R4.64], R11 ;  /* 0x0000000b04008986 */ /* 0x0001e2000c101906 */
[----:B------:R-:W-:Y:S05]  /*0620*/  @!P0 EXIT ;  /* 0x000000000000894d */ /* 0x000fea0003800000 */
[----:B01----:R-:W0:Y:S01]  /*0630*/  LDC.64 R10, c[0x0][0x3a8] ;  /* 0x0000ea00ff0a7b82 */ /* 0x003e220000000a00 */
[C---:B------:R-:W-:Y:S02]  /*0640*/  ISETP.GE.U32.AND P0, PT, R2.reuse, 0x4, PT ;  /* 0x000000040200780c */ /* 0x040fe40003f06070 */
[----:B------:R-:W-:Y:S02]  /*0650*/  CS2R R12, SRZ ;  /* 0x00000000000c7805 */ /* 0x000fe4000001ff00 */
[----:B------:R-:W-:-:S04]  /*0660*/  LOP3.LUT R8, R2, 0x3, RZ, 0xc0, !PT ;  /* 0x0000000302087812 */ /* 0x000fc800078ec0ff */
[----:B------:R-:W-:Y:S01]  /*0670*/  ISETP.NE.AND P1, PT, R8, RZ, PT ;  /* 0x000000ff0800720c */ /* 0x000fe20003f25270 */
[----:B0-----:R-:W-:-:S04]  /*0680*/  IMAD.WIDE R10, R15, 0x4, R10 ;  /* 0x000000040f0a7825 */ /* 0x001fc800078e020a */
[----:B------:R-:W-:Y:S08]  /*0690*/  @!P0 BRA `(.L_x_54) ;  /* 0x0000000000608947 */ /* 0x000ff00003800000 */
[----:B------:R-:W0:Y:S01]  /*06a0*/  LDCU UR8, c[0x0][0x3a0] ;  /* 0x00007400ff0877ac */ /* 0x000e220008000800 */
[----:B------:R-:W1:Y:S01]  /*06b0*/  S2UR UR5, SR_CgaCtaId ;  /* 0x00000000000579c3 */ /* 0x000e620000008800 */
[C---:B------:R-:W-:Y:S01]  /*06c0*/  IMAD.IADD R4, R2.reuse, 0x1, R9 ;  /* 0x0000000102047824 */ /* 0x040fe200078e0209 */
[----:B------:R-:W-:Y:S01]  /*06d0*/  LOP3.LUT R12, R2, 0x7ffffffc, RZ, 0xc0, !PT ;  /* 0x7ffffffc020c7812 */ /* 0x000fe200078ec0ff */
[----:B------:R-:W-:Y:S01]  /*06e0*/  IMAD.MOV.U32 R13, RZ, RZ, RZ ;  /* 0x000000ffff0d7224 */ /* 0x000fe200078e00ff */
[----:B------:R-:W-:Y:S01]  /*06f0*/  UMOV UR4, 0x400 ;  /* 0x0000040000047882 */ /* 0x000fe20000000000 */
[----:B------:R-:W-:Y:S02]  /*0700*/  IMAD.SHL.U32 R5, R4, 0x4, RZ ;  /* 0x0000000404057824 */ /* 0x000fe400078e00ff */
[----:B------:R-:W-:Y:S01]  /*0710*/  IMAD.MOV R15, RZ, RZ, -R12 ;  /* 0x000000ffff0f7224 */ /* 0x000fe200078e0a0c */
[----:B0-----:R-:W-:-:S05]  /*0720*/  IADD3 R4, PT, PT, R0, UR8, R3 ;  /* 0x0000000800047c10 */ /* 0x001fca000fffe003 */
[----:B------:R-:W-:Y:S01]  /*0730*/  IMAD R14, R4, 0x4, -R5 ;  /* 0x00000004040e7824 */ /* 0x000fe200078e0a05 */
[----:B-1----:R-:W-:-:S12]  /*0740*/  ULEA UR4, UR5, UR4, 0x18 ;  /* 0x0000000405047291 */ /* 0x002fd8000f8ec0ff */
.L_x_55:
[----:B------:R-:W-:Y:S01]  /*0750*/  LDS R16, [R14+UR4] ;  /* 0x000000040e107984 */ /* 0x000fe20008000800 */
[----:B------:R-:W-:-:S03]  /*0760*/  VIADD R15, R15, 0x4 ;  /* 0x000000040f0f7836 */ /* 0x000fc60000000000 */
[----:B------:R-:W0:Y:S02]  /*0770*/  LDS.128 R4, [UR4] ;  /* 0x00000004ff047984 */ /* 0x000e240008000c00 */
[----:B------:R-:W-:Y:S02]  /*0780*/  ISETP.NE.AND P0, PT, R15, RZ, PT ;  /* 0x000000ff0f00720c */ /* 0x000fe40003f05270 */
[----:B------:R-:W1:Y:S04]  /*0790*/  LDS R17, [R14+UR4+0x4] ;  /* 0x000004040e117984 */ /* 0x000e680008000800 */
[----:B------:R-:W2:Y:S04]  /*07a0*/  LDS R18, [R14+UR4+0x8] ;  /* 0x000008040e127984 */ /* 0x000ea80008000800 */
[----:B------:R-:W3:Y:S01]  /*07b0*/  LDS R19, [R14+UR4+0xc] ;  /* 0x00000c040e137984 */ /* 0x000ee20008000800 */
[----:B------:R-:W-:Y:S01]  /*07c0*/  UIADD3 UR4, UPT, UPT, UR4, 0x10, URZ ;  /* 0x0000001004047890 */ /* 0x000fe2000fffe0ff */
[----:B0-----:R-:W-:-:S04]  /*07d0*/  FFMA R4, R16, R4, R13 ;  /* 0x0000000410047223 */ /* 0x001fc8000000000d */
[----:B-1----:R-:W-:-:S04]  /*07e0*/  FFMA R5, R5, R17, R4 ;  /* 0x0000001105057223 */ /* 0x002fc80000000004 */
[----:B--2---:R-:W-:-:S04]  /*07f0*/  FFMA R6, R6, R18, R5 ;  /* 0x0000001206067223 */ /* 0x004fc80000000005 */
[----:B---3--:R-:W-:Y:S01]  /*0800*/  FFMA R13, R7, R19, R6 ;  /* 0x00000013070d7223 */ /* 0x008fe20000000006 */
[----:B------:R-:W-:Y:S06]  /*0810*/  @P0 BRA `(.L_x_55) ;  /* 0xfffffffc00cc0947 */ /* 0x000fec000383ffff */
.L_x_54:
[----:B------:R-:W-:Y:S05]  /*0820*/  @!P1 BRA `(.L_x_56) ;  /* 0x0000000000509947 */ /* 0x000fea0003800000 */
[----:B------:R-:W0:Y:S01]  /*0830*/  S2R R5, SR_CgaCtaId ;  /* 0x0000000000057919 */ /* 0x000e220000008800 */
[----:B------:R-:W1:Y:S01]  /*0840*/  LDCU UR4, c[0x0][0x3a0] ;  /* 0x00007400ff0477ac */ /* 0x000e620008000800 */
[----:B------:R-:W-:Y:S01]  /*0850*/  IADD3 R2, PT, PT, R2, R9, RZ ;  /* 0x0000000902027210 */ /* 0x000fe20007ffe0ff */
[----:B------:R-:W-:-:S04]  /*0860*/  IMAD.MOV R8, RZ, RZ, -R8 ;  /* 0x000000ffff087224 */ /* 0x000fc800078e0a08 */
[----:B------:R-:W-:Y:S01]  /*0870*/  IMAD.SHL.U32 R2, R2, 0x4, RZ ;  /* 0x0000000402027824 */ /* 0x000fe200078e00ff */
[----:B-1----:R-:W-:-:S05]  /*0880*/  IADD3 R3, PT, PT, R3, UR4, R12 ;  /* 0x0000000403037c10 */ /* 0x002fca000fffe00c */
[----:B------:R-:W-:Y:S01]  /*0890*/  IMAD.IADD R3, R0, 0x1, R3 ;  /* 0x0000000100037824 */ /* 0x000fe200078e0203 */
[----:B------:R-:W-:-:S03]  /*08a0*/  MOV R0, 0x400 ;  /* 0x0000040000007802 */ /* 0x000fc60000000f00 */
[----:B------:R-:W-:Y:S01]  /*08b0*/  IMAD R3, R3, 0x4, -R2 ;  /* 0x0000000403037824 */ /* 0x000fe200078e0a02 */
[----:B0-----:R-:W-:-:S05]  /*08c0*/  LEA R0, R5, R0, 0x18 ;  /* 0x0000000005007211 */ /* 0x001fca00078ec0ff */
[----:B------:R-:W-:Y:S02]  /*08d0*/  IMAD R12, R12, 0x4, R0 ;  /* 0x000000040c0c7824 */ /* 0x000fe400078e0200 */
[----:B------:R-:W-:-:S07]  /*08e0*/  IMAD.IADD R3, R0, 0x1, R3 ;  /* 0x0000000100037824 */ /* 0x000fce00078e0203 */
.L_x_57:
[----:B------:R0:W-:Y:S01]  /*08f0*/  LDS R0, [R3] ;  /* 0x0000000003007984 */ /* 0x0001e20000000800 */
[----:B------:R-:W-:-:S03]  /*0900*/  VIADD R8, R8, 0x1 ;  /* 0x0000000108087836 */ /* 0x000fc60000000000 */
[----:B------:R1:W2:Y:S02]  /*0910*/  LDS R2, [R12] ;  /* 0x000000000c027984 */ /* 0x0002a40000000800 */
[----:B------:R-:W-:Y:S01]  /*0920*/  ISETP.NE.AND P0, PT, R8, RZ, PT ;  /* 0x000000ff0800720c */ /* 0x000fe20003f05270 */
[----:B0-----:R-:W-:Y:S02]  /*0930*/  VIADD R3, R3, 0x4 ;  /* 0x0000000403037836 */ /* 0x001fe40000000000 */
[----:B-1----:R-:W-:Y:S02]  /*0940*/  VIADD R12, R12, 0x4 ;  /* 0x000000040c0c7836 */ /* 0x002fe40000000000 */
[----:B--2---:R-:W-:-:S08]  /*0950*/  FFMA R13, R0, R2, R13 ;  /* 0x00000002000d7223 */ /* 0x004fd0000000000d */
[----:B------:R-:W-:Y:S05]  /*0960*/  @P0 BRA `(.L_x_57) ;  /* 0xfffffffc00e00947 */ /* 0x000fea000383ffff */
.L_x_56:
[----:B------:R-:W-:Y:S01]  /*0970*/  STG.E desc[UR6][R10.64], R13 ;  /* 0x0000000d0a007986 */ /* 0x000fe2000c101906 */
[----:B------:R-:W-:Y:S05]  /*0980*/  EXIT ;  /* 0x000000000000794d */ /* 0x000fea0003800000 */
        .weak           $__internal_2_$__cuda_sm20_rcp_rn_f32_slowpath
        .type           $__internal_2_$__cuda_sm20_rcp_rn_f32_slowpath,@function
        .size           $__internal_2_$__cuda_sm20_rcp_rn_f32_slowpath,(.L_x_78 - $__internal_2_$__cuda_sm20_rcp_rn_f32_slowpath)
$__internal_2_$__cuda_sm20_rcp_rn_f32_slowpath:
[----:B------:R-:W-:-:S05]  /*0990*/  IMAD.SHL.U32 R9, R0, 0x2, RZ ;  /* 0x0000000200097824 */ /* 0x000fca00078e00ff */
[----:B------:R-:W-:-:S04]  /*09a0*/  SHF.R.U32.HI R9, RZ, 0x18, R9 ;  /* 0x00000018ff097819 */ /* 0x000fc80000011609 */
[----:B------:R-:W-:-:S13]  /*09b0*/  ISETP.NE.U32.AND P0, PT, R9, RZ, PT ;  /* 0x000000ff0900720c */ /* 0x000fda0003f05070 */
[----:B------:R-:W-:Y:S05]  /*09c0*/  @P0 BRA `(.L_x_58) ;  /* 0x00000000002c0947 */ /* 0x000fea0003800000 */
[----:B------:R-:W-:-:S04]  /*09d0*/  SHF.L.U32 R9, R0, 0x1, RZ ;  /* 0x0000000100097819 */ /* 0x000fc800000006ff */
[----:B------:R-:W-:-:S13]  /*09e0*/  ISETP.NE.AND P0, PT, R9, RZ, PT ;  /* 0x000000ff0900720c */ /* 0x000fda0003f05270 */
[----:B------:R0:W1:Y:S01]  /*09f0*/  @!P0 MUFU.RCP R9, R0 ;  /* 0x0000000000098308 */ /* 0x0000620000001000 */
[----:B------:R-:W-:Y:S05]  /*0a00*/  @!P0 BRA `(.L_x_59) ;  /* 0x0000000000a48947 */ /* 0x000fea0003800000 */
[----:B------:R-:W-:-:S04]  /*0a10*/  FFMA R11, R0, 1.84467440737095516160e+19, RZ ;  /* 0x5f800000000b7823 */ /* 0x000fc800000000ff */
[----:B0-----:R-:W1:Y:S02]  /*0a20*/  MUFU.RCP R0, R11 ;  /* 0x0000000b00007308 */ /* 0x001e640000001000 */
[----:B-1----:R-:W-:-:S04]  /*0a30*/  FFMA R9, R11, R0, -1 ;  /* 0xbf8000000b097423 */ /* 0x002fc80000000000 */
[----:B------:R-:W-:-:S04]  /*0a40*/  FADD.FTZ R9, -R9, -RZ ;  /* 0x800000ff09097221 */ /* 0x000fc80000010100 */
[----:B------:R-:W-:-:S04]  /*0a50*/  FFMA R0, R0, R9, R0 ;  /* 0x0000000900007223 */ /* 0x000fc80000000000 */
[----:B------:R-:W-:Y:S01]  /*0a60*/  FFMA R9, R0, 1.84467440737095516160e+19, RZ ;  /* 0x5f80000000097823 */ /* 0x000fe200000000ff */
[----:B------:R-:W-:Y:S06]  /*0a70*/  BRA `(.L_x_59) ;  /* 0x0000000000887947 */ /* 0x000fec0003800000 */
.L_x_58:
[----:B------:R-:W-:-:S05]  /*0a80*/  VIADD R11, R9, 0xffffff03 ;  /* 0xffffff03090b7836 */ /* 0x000fca0000000000 */
[----:B------:R-:W-:-:S13]  /*0a90*/  ISETP.GT.U32.AND P0, PT, R11, 0x1, PT ;  /* 0x000000010b00780c */ /* 0x000fda0003f04070 */
[----:B------:R-:W-:Y:S05]  /*0aa0*/  @P0 BRA `(.L_x_60) ;  /* 0x0000000000780947 */ /* 0x000fea0003800000 */
[----:B------:R-:W-:Y:S01]  /*0ab0*/  LOP3.LUT R12, R0, 0x7fffff, RZ, 0xc0, !PT ;  /* 0x007fffff000c7812 */ /* 0x000fe200078ec0ff */
[----:B------:R-:W-:Y:S02]  /*0ac0*/  IMAD.MOV.U32 R16, RZ, RZ, 0x3 ;  /* 0x00000003ff107424 */ /* 0x000fe400078e00ff */
[----:B------:R-:W-:Y:S01]  /*0ad0*/  VIADD R9, R9, 0xffffff04 ;  /* 0xffffff0409097836 */ /* 0x000fe20000000000 */
        /* <DEDUP_REMOVED lines=11> */
[----:B------:R-:W-:Y:S02]  /*0b90*/  LOP3.LUT R12, R17, R14, RZ, 0xc0, !PT ;  /* 0x0000000e110c7212 */ /* 0x000fe400078ec0ff */
[----:B------:R-:W-:Y:S01]  /*0ba0*/  SHF.R.U32.HI R9, RZ, R9, R14 ;  /* 0x00000009ff097219 */ /* 0x000fe2000001160e */
        /* <DEDUP_REMOVED lines=9> */
[----:B------:R-:W-:-:S13]  /*0c40*/  ISETP.GE.AND P0, PT, R11, RZ, PT ;  /* 0x000000ff0b00720c */ /* 0x000fda0003f06270 */
[----:B------:R-:W-:-:S04]  /*0c50*/  @!P0 VIADD R9, R9, 0x1 ;  /* 0x0000000109098836 */ /* 0x000fc80000000000 */
[----:B------:R-:W-:-:S05]  /*0c60*/  @!P1 IMAD.SHL.U32 R9, R9, 0x2, RZ ;  /* 0x0000000209099824 */ /* 0x000fca00078e00ff */
[----:B------:R-:W-:Y:S01]  /*0c70*/  LOP3.LUT R9, R9, 0x80000000, R0, 0xf8, !PT ;  /* 0x8000000009097812 */ /* 0x000fe200078ef800 */
[----:B------:R-:W-:Y:S06]  /*0c80*/  BRA `(.L_x_59) ;  /* 0x0000000000047947 */ /* 0x000fec0003800000 */
.L_x_60:
[----:B------:R2:W3:Y:S02]  /*0c90*/  MUFU.RCP R9, R0 ;  /* 0x0000000000097308 */ /* 0x0004e40000001000 */
.L_x_59:
[----:B------:R-:W-:-:S04]  /*0ca0*/  IMAD.MOV.U32 R11, RZ, RZ, 0x0 ;  /* 0x00000000ff0b7424 */ /* 0x000fc800078e00ff */
[----:B0123--:R-:W-:Y:S05]  /*0cb0*/  RET.REL.NODEC R10 `(trima_batch_f32_tiled) ;  /* 0xfffffff00ad07950 */ /* 0x00ffea0003c3ffff */
.L_x_61:
        /* <DEDUP_REMOVED lines=12> */
.L_x_78:


//--------------------- .text.trima_batch_f32     --------------------------
	.section	.text.trima_batch_f32,"ax",@progbits
	.align	128
        .global         trima_batch_f32
        .type           trima_batch_f32,@function
        .size           trima_batch_f32,(.L_x_79 - trima_batch_f32)
        .other          trima_batch_f32,@"STO_CUDA_ENTRY STV_DEFAULT"
trima_batch_f32:
.text.trima_batch_f32:
        /* <DEDUP_REMOVED lines=8> */
[----:B0-----:R-:W-:-:S05]  /*0080*/  IMAD.WIDE.U32 R4, R2, 0x4, R4 ;  /* 0x0000000402047825 */ /* 0x001fca00078e0004 */
[----:B-1----:R-:W2:Y:S02]  /*0090*/  LDG.E.CONSTANT R3, desc[UR8][R4.64] ;  /* 0x0000000804037981 */ /* 0x002ea4000c1e9900 */
[----:B--2---:R-:W-:-:S04]  /*00a0*/  ISETP.GT.AND P0, PT, R3, R0, PT ;  /* 0x000000000300720c */ /* 0x004fc80003f04270 */
[----:B------:R-:W-:-:S13]  /*00b0*/  ISETP.LT.OR P0, PT, R3, 0x1, P0 ;  /* 0x000000010300780c */ /* 0x000fda0000701670 */
[----:B------:R-:W-:Y:S05]  /*00c0*/  @P0 EXIT ;  /* 0x000000000000094d */ /* 0x000fea0003800000 */
[----:B------:R-:W0:Y:S02]  /*00d0*/  LDC.64 R8, c[0x0][0x390] ;  /* 0x0000e400ff087b82 */ /* 0x000e240000000a00 */
[----:B0-----:R-:W-:-:S06]  /*00e0*/  IMAD.WIDE.U32 R8, R2, 0x4, R8 ;  /* 0x0000000402087825 */ /* 0x001fcc00078e0008 */
        /* <DEDUP_REMOVED lines=16> */
[----:B0----5:R-:W-:Y:S05]  /*01f0*/  CALL.REL.NOINC `($__internal_3_$__cuda_sm20_rcp_rn_f32_slowpath) ;  /* 0x0000000400907944 */ /* 0x021fea0003c00000 */
[----:B------:R-:W-:Y:S05]  /*0200*/  BRA `(.L_x_65) ;  /* 0x0000000000107947 */ /* 0x000fea0003800000 */
.L_x_64:
[----:B------:R-:W1:Y:S02]  /*0210*/  MUFU.RCP R9, R0 ;  /* 0x0000000000097308 */ /* 0x000e640000001000 */
[----:B-1----:R-:W-:-:S04]  /*0220*/  FFMA R10, R0, R9, -1 ;  /* 0xbf800000000a7423 */ /* 0x002fc80000000009 */
[----:B------:R-:W-:-:S04]  /*0230*/  FADD.FTZ R10, -R10, -RZ ;  /* 0x800000ff0a0a7221 */ /* 0x000fc80000010100 */
[----:B------:R-:W-:-:S07]  /*0240*/  FFMA R9, R9, R10, R9 ;  /* 0x0000000a09097223 */ /* 0x000fce0000000009 */
.L_x_65:
[----:B------:R-:W1:Y:S01]  /*0250*/  S2R R13, SR_CgaCtaId ;  /* 0x00000000000d7919 */ /* 0x000e620000008800 */
[----:B------:R-:W-:Y:S01]  /*0260*/  MOV R10, 0x400 ;  /* 0x00000400000a7802 */ /* 0x000fe20000000f00 */
[----:B------:R-:W-:-:S03]  /*0270*/  IMAD.MOV.U32 R0, RZ, RZ, R4 ;  /* 0x000000ffff007224 */ /* 0x000fc600078e0004 */
[----:B-1----:R-:W-:-:S07]  /*0280*/  LEA R13, R13, R10, 0x18 ;  /* 0x0000000a0d0d7211 */ /* 0x002fce00078ec0ff */
.L_x_66:
[C---:B------:R-:W-:Y:S01]  /*0290*/  ISETP.GE.AND P1, PT, R0.reuse, R6, PT ;  /* 0x000000060000720c */ /* 0x040fe20003f26270 */
[C---:B-1----:R-:W-:Y:S01]  /*02a0*/  VIADD R10, R0.reuse, 0x1 ;  /* 0x00000001000a7836 */ /* 0x042fe20000000000 */
[----:B------:R-:W-:Y:S02]  /*02b0*/  ISETP.GT.AND P0, PT, R0, R5, PT ;  /* 0x000000050000720c */ /* 0x000fe40003f04270 */
[----:B------:R-:W-:-:S09]  /*02c0*/  IADD3 R11, PT, PT, R3, -R0, RZ ;  /* 0x80000000030b7210 */ /* 0x000fd20007ffe0ff */
[----:B------:R-:W-:Y:S01]  /*02d0*/  @P1 SEL R10, R11, R6, P0 ;  /* 0x000000060b0a1207 */ /* 0x000fe20000000000 */
[----:B------:R-:W-:Y:S02]  /*02e0*/  IMAD R11, R0, 0x4, R13 ;  /* 0x00000004000b7824 */ /* 0x000fe400078e020d */
[----:B0-----:R-:W-:Y:S01]  /*02f0*/  IMAD.IADD R0, R7, 0x1, R0 ;  /* 0x0000000107007824 */ /* 0x001fe200078e0200 */
[----:B------:R-:W-:-:S04]  /*0300*/  VIMNMX R10, PT, PT, RZ, R10, !PT ;  /* 0x0000000aff0a7248 */ /* 0x000fc80007fe0100 */
[----:B------:R-:W-:Y:S02]  /*0310*/  I2FP.F32.U32 R10, R10 ;  /* 0x0000000a000a7245 */ /* 0x000fe40000201000 */
[----:B------:R-:W-:-:S03]  /*0320*/  ISETP.GE.AND P0, PT, R0, R3, PT ;  /* 0x000000030000720c */ /* 0x000fc60003f06270 */
[----:B------:R-:W-:-:S05]  /*0330*/  FMUL R10, R10, R9 ;  /* 0x000000090a0a7220 */ /* 0x000fca0000400000 */
[----:B------:R1:W-:Y:S05]  /*0340*/  STS [R11], R10 ;  /* 0x0000000a0b007388 */ /* 0x0003ea0000000800 */
[----:B------:R-:W-:Y:S05]  /*0350*/  @!P0 BRA `(.L_x_66) ;  /* 0xfffffffc00cc8947 */ /* 0x000fea000383ffff */
.L_x_63:
[----:B------:R-:W-:Y:S05]  /*0360*/  BSYNC.RECONVERGENT B0 ;  /* 0x0000000000007941 */ /* 0x000fea0003800200 */
.L_x_62:
[----:B------:R-:W1:Y:S01]  /*0370*/  S2UR UR4, SR_CTAID.X ;  /* 0x00000000000479c3 */ /* 0x000e620000002500 */
[----:B------:R-:W0:Y:S07]  /*0380*/  LDCU UR5, c[0x0][0x398] ;  /* 0x00007300ff0577ac */ /* 0x000e2e0008000800 */
[----:B------:R-:W1:Y:S02]  /*0390*/  LDC R5, c[0x0][0x360] ;  /* 0x0000d800ff057b82 */ /* 0x000e640000000800 */
[----:B-1----:R-:W-:-:S06]  /*03a0*/  IMAD R11, R5, UR4, R4 ;  /* 0x00000004050b7c24 */ /* 0x002fcc000f8e0204 */
[----:B------:R-:W-:Y:S01]  /*03b0*/  BAR.SYNC.DEFER_BLOCKING 0x0 ;  /* 0x0000000000007b1d */ /* 0x000fe20000010000 */
[----:B0-----:R-:W-:-:S13]  /*03c0*/  ISETP.GE.AND P0, PT, R11, UR5, PT ;  /* 0x000000050b007c0c */ /* 0x001fda000bf06270 */
[----:B------:R-:W-:Y:S05]  /*03d0*/  @P0 EXIT ;  /* 0x000000000000094d */ /* 0x000fea0003800000 */
[----:B------:R-:W0:Y:S01]  /*03e0*/  LDCU.64 UR6, c[0x0][0x380] ;  /* 0x00007000ff0677ac */ /* 0x000e220008000a00 */
[C---:B------:R-:W-:Y:S02]  /*03f0*/  LOP3.LUT R0, R3.reuse, 0x7ffffffc, RZ, 0xc0, !PT ;  /* 0x7ffffffc03007812 */ /* 0x040fe400078ec0ff */
[----:B------:R-:W-:Y:S01]  /*0400*/  LOP3.LUT R16, R3, 0x3, RZ, 0xc0, !PT ;  /* 0x0000000303107812 */ /* 0x000fe200078ec0ff */
[----:B------:R-:W1:Y:S02]  /*0410*/  LDCU UR4, c[0x0][0x370] ;  /* 0x00006e00ff0477ac */ /* 0x000e640008000800 */
[----:B------:R-:W-:Y:S01]  /*0420*/  IMAD.MOV R9, RZ, RZ, -R0 ;  /* 0x000000ffff097224 */ /* 0x000fe200078e0a00 */
[----:B0-----:R-:W-:Y:S01]  /*0430*/  UIADD3 UR5, UP0, UPT, UR6, 0x8, URZ ;  /* 0x0000000806057890 */ /* 0x001fe2000ff1e0ff */
[----:B-1----:R-:W-:-:S03]  /*0440*/  IMAD R10, R5, UR4, RZ ;  /* 0x00000004050a7c24 */ /* 0x002fc6000f8e02ff */
[----:B------:R-:W-:-:S12]  /*0450*/  UIADD3.X UR6, UPT, UPT, URZ, UR7, URZ, UP0, !UPT ;  /* 0x00000007ff067290 */ /* 0x000fd800087fe4ff */
.L_x_71:
[----:B-----5:R-:W-:Y:S01]  /*0460*/  ISETP.GE.AND P0, PT, R11, R8, PT ;  /* 0x000000080b00720c */ /* 0x020fe20003f06270 */
[----:B------:R-:W-:Y:S01]  /*0470*/  BSSY.RECONVERGENT B0, `(.L_x_67) ;  /* 0x0000033000007945 */ /* 0x000fe20003800200 */
[----:B0-----:R-:W-:-:S11]  /*0480*/  IMAD.MOV.U32 R13, RZ, RZ, 0x7fc00000 ;  /* 0x7fc00000ff0d7424 */ /* 0x001fd600078e00ff */
[----:B------:R-:W-:Y:S05]  /*0490*/  @!P0 BRA `(.L_x_68) ;  /* 0x0000000000c08947 */ /* 0x000fea0003800000 */
[----:B------:R-:W-:Y:S01]  /*04a0*/  ISETP.GE.U32.AND P0, PT, R3, 0x4, PT ;  /* 0x000000040300780c */ /* 0x000fe20003f06070 */
[----:B------:R-:W-:Y:S01]  /*04b0*/  HFMA2 R13, -RZ, RZ, 0, 0 ;  /* 0x00000000ff0d7431 */ /* 0x000fe200000001ff */
[----:B------:R-:W-:Y:S01]  /*04c0*/  IADD3 R12, PT, PT, R11, 0x1, -R3 ;  /* 0x000000010b0c7810 */ /* 0x000fe20007ffe803 */
[----:B------:R-:W-:-:S10]  /*04d0*/  IMAD.MOV.U32 R5, RZ, RZ, RZ ;  /* 0x000000ffff057224 */ /* 0x000fd400078e00ff */
[----:B------:R-:W-:Y:S05]  /*04e0*/  @!P0 BRA `(.L_x_69) ;  /* 0x0000000000608947 */ /* 0x000fea0003800000 */
[----:B------:R-:W0:Y:S01]  /*04f0*/  S2UR UR7, SR_CgaCtaId ;  /* 0x00000000000779c3 */ /* 0x000e220000008800 */
[----:B------:R-:W-:Y:S01]  /*0500*/  IMAD.MOV.U32 R13, RZ, RZ, RZ ;  /* 0x000000ffff0d7224 */ /* 0x000fe200078e00ff */
[----:B------:R-:W-:Y:S01]  /*0510*/  UMOV UR4, 0x400 ;  /* 0x0000040000047882 */ /* 0x000fe20000000000 */
[----:B------:R-:W-:Y:S02]  /*0520*/  IMAD.MOV.U32 R17, RZ, RZ, R12 ;  /* 0x000000ffff117224 */ /* 0x000fe400078e000c */
[----:B------:R-:W-:Y:S01]  /*0530*/  IMAD.MOV.U32 R18, RZ, RZ, R9 ;  /* 0x000000ffff127224 */ /* 0x000fe200078e0009 */
[----:B0-----:R-:W-:-:S12]  /*0540*/  ULEA UR4, UR7, UR4, 0x18 ;  /* 0x0000000407047291 */ /* 0x001fd8000f8ec0ff */
.L_x_70:
[----:B------:R-:W-:Y:S01]  /*0550*/  MOV R14, UR5 ;  /* 0x00000005000e7c02 */ /* 0x000fe20008000f00 */
[----:B------:R-:W-:Y:S01]  /*0560*/  IMAD.U32 R15, RZ, RZ, UR6 ;  /* 0x00000006ff0f7e24 */ /* 0x000fe2000f8e00ff */
[----:B------:R-:W0:Y:S03]  /*0570*/  LDS.128 R4, [UR4] ;  /* 0x00000004ff047984 */ /* 0x000e260008000c00 */
[----:B------:R-:W-:-:S05]  /*0580*/  IMAD.WIDE R14, R17, 0x4, R14 ;  /* 0x00000004110e7825 */ /* 0x000fca00078e020e */
[----:B------:R-:W0:Y:S04]  /*0590*/  LDG.E.CONSTANT R20, desc[UR8][R14.64+-0x8] ;  /* 0xfffff8080e147981 */ /* 0x000e28000c1e9900 */
[----:B------:R-:W2:Y:S04]  /*05a0*/  LDG.E.CONSTANT R19, desc[UR8][R14.64+-0x4] ;  /* 0xfffffc080e137981 */ /* 0x000ea8000c1e9900 */
[----:B------:R-:W3:Y:S04]  /*05b0*/  LDG.E.CONSTANT R21, desc[UR8][R14.64] ;  /* 0x000000080e157981 */ /* 0x000ee8000c1e9900 */
[----:B------:R-:W4:Y:S01]  /*05c0*/  LDG.E.CONSTANT R22, desc[UR8][R14.64+0x4] ;  /* 0x000004080e167981 */ /* 0x000f22000c1e9900 */
[----:B------:R-:W-:Y:S01]  /*05d0*/  VIADD R18, R18, 0x4 ;  /* 0x0000000412127836 */ /* 0x000fe20000000000 */
[----:B------:R-:W-:Y:S01]  /*05e0*/  UIADD3 UR4, UPT, UPT, UR4, 0x10, URZ ;  /* 0x0000001004047890 */ /* 0x000fe2000fffe0ff */
[----:B------:R-:W-:-:S03]  /*05f0*/  VIADD R17, R17, 0x4 ;  /* 0x0000000411117836 */ /* 0x000fc60000000000 */
[----:B------:R-:W-:Y:S01]  /*0600*/  ISETP.NE.AND P0, PT, R18, RZ, PT ;  /* 0x000000ff1200720c */ /* 0x000fe20003f05270 */
[----:B0-----:R-:W-:-:S04]  /*0610*/  FFMA R4, R20, R4, R13 ;  /* 0x0000000414047223 */ /* 0x001fc8000000000d */
[----:B--2---:R-:W-:-:S04]  /*0620*/  FFMA R5, R5, R19, R4 ;  /* 0x0000001305057223 */ /* 0x004fc80000000004 */
[----:B---3--:R-:W-:-:S04]  /*0630*/  FFMA R6, R6, R21, R5 ;  /* 0x0000001506067223 */ /* 0x008fc80000000005 */
[----:B----4-:R-:W-:Y:S01]  /*0640*/  FFMA R13, R7, R22, R6 ;  /* 0x00000016070d7223 */ /* 0x010fe20000000006 */
[----:B------:R-:W-:Y:S06]  /*0650*/  @P0 BRA `(.L_x_70) ;  /* 0xfffffffc00bc0947 */ /* 0x000fec000383ffff */
[----:B------:R-:W-:-:S07]  /*0660*/  IMAD.MOV.U32 R5, RZ, RZ, R0 ;  /* 0x000000ffff057224 */ /* 0x000fce00078e0000 */
.L_x_69:
[----:B------:R-:W-:-:S13]  /*0670*/  ISETP.NE.AND P0, PT, R16, RZ, PT ;  /* 0x000000ff1000720c */ /* 0x000fda0003f05270 */
[----:B------:R-:W-:Y:S05]  /*0680*/  @!P0 BRA `(.L_x_68) ;  /* 0x0000000000448947 */ /* 0x000fea0003800000 */
[----:B------:R-:W0:Y:S01]  /*0690*/  LDC.64 R14, c[0x0][0x380] ;  /* 0x0000e000ff0e7b82 */ /* 0x000e220000000a00 */
[----:B------:R-:W-:-:S05]  /*06a0*/  IADD3 R7, PT, PT, R12, R5, RZ ;  /* 0x000000050c077210 */ /* 0x000fca0007ffe0ff */
        /* <DEDUP_REMOVED lines=11> */
[----:B------:R-:W2:-:S12]  /*0760*/  LDG.E.CONSTANT R4, desc[UR8][R14.64+0x4] ;  /* 0x000004080e047981 */ /* 0x000e98000c1e9900 */
[----:B------:R-:W3:Y:S01]  /*0770*/  @P0 LDG.E.CONSTANT R12, desc[UR8][R14.64+0x8] ;  /* 0x000008080e0c0981 */ /* 0x000ee2000c1e9900 */
[----:B--2---:R-:W-:-:S04]  /*0780*/  FFMA R13, R4, R5, R13 ;  /* 0x00000005040d7223 */ /* 0x004fc8000000000d */
[----:B---3--:R-:W-:-:S07]  /*0790*/  @P0 FFMA R13, R12, R6, R13 ;  /* 0x000000060c0d0223 */ /* 0x008fce000000000d */
.L_x_68:
[----:B------:R-:W-:Y:S05]  /*07a0*/  BSYNC.RECONVERGENT B0 ;  /* 0x0000000000007941 */ /* 0x000fea0003800200 */
.L_x_67:
[----:B------:R-:W0:Y:S01]  /*07b0*/  LDC.64 R4, c[0x0][0x3a8] ;  /* 0x0000ea00ff047b82 */ /* 0x000e220000000a00 */
[----:B------:R-:W1:Y:S02]  /*07c0*/  LDCU UR4, c[0x0][0x398] ;  /* 0x00007300ff0477ac */ /* 0x000e640008000800 */
[--C-:B-1----:R-:W-:Y:S02]  /*07d0*/  IMAD R7, R2, UR4, R11.reuse ;  /* 0x0000000402077c24 */ /* 0x102fe4000f8e020b */
[----:B------:R-:W-:Y:S02]  /*07e0*/  IMAD.IADD R11, R10, 0x1, R11 ;  /* 0x000000010a0b7824 */ /* 0x000fe400078e020b */
[----:B0-----:R-:W-:-:S03]  /*07f0*/  IMAD.WIDE R4, R7, 0x4, R4 ;  /* 0x0000000407047825 */ /* 0x001fc600078e0204 */
[----:B------:R-:W-:Y:S02]  /*0800*/  ISETP.GE.AND P0, PT, R11, UR4, PT ;  /* 0x000000040b007c0c */ /* 0x000fe4000bf06270 */
[----:B------:R0:W-:Y:S11]  /*0810*/  STG.E desc[UR8][R4.64], R13 ;  /* 0x0000000d04007986 */ /* 0x0001f6000c101908 */
[----:B------:R-:W-:Y:S05]  /*0820*/  @!P0 BRA `(.L_x_71) ;  /* 0xfffffffc000c8947 */ /* 0x000fea000383ffff */
[----:B------:R-:W-:Y:S05]  /*0830*/  EXIT ;  /* 0x000000000000794d */ /* 0x000fea0003800000 */
        .weak           $__internal_3_$__cuda_sm20_rcp_rn_f32_slowpath
        .type           $__internal_3_$__cuda_sm20_rcp_rn_f32_slowpath,@function
        .size           $__internal_3_$__cuda_sm20_rcp_rn_f32_slowpath,(.L_x_79 - $__internal_3_$__cuda_sm20_rcp_rn_f32_slowpath)
$__internal_3_$__cuda_sm20_rcp_rn_f32_slowpath:
        /* <DEDUP_REMOVED lines=9> */
[----:B--2---:R-:W3:Y:S02]  /*08d0*/  MUFU.RCP R0, R11 ;  /* 0x0000000b00007308 */ /* 0x004ee40000001000 */
[----:B---3--:R-:W-:-:S04]  /*08e0*/  FFMA R9, R11, R0, -1 ;  /* 0xbf8000000b097423 */ /* 0x008fc80000000000 */
[----:B------:R-:W-:-:S04]  /*08f0*/  FADD.FTZ R9, -R9, -RZ ;  /* 0x800000ff09097221 */ /* 0x000fc80000010100 */
[----:B------:R-:W-:-:S04]  /*0900*/  FFMA R0, R0, R9, R0 ;  /* 0x0000000900007223 */ /* 0x000fc80000000000 */
[----:B------:R-:W-:Y:S01]  /*0910*/  FFMA R9, R0, 1.84467440737095516160e+19, RZ ;  /* 0x5f80000000097823 */ /* 0x000fe200000000ff */
[----:B------:R-:W-:Y:S06]  /*0920*/  BRA `(.L_x_73) ;  /* 0x0000000000887947 */ /* 0x000fec0003800000 */
.L_x_72:
[----:B------:R-:W-:-:S04]  /*0930*/  IADD3 R11, PT, PT, R9, -0xfd, RZ ;  /* 0xffffff03090b7810 */ /* 0x000fc80007ffe0ff */
        /* <DEDUP_REMOVED lines=28> */
[----:B------:R-:W-:-:S05]  /*0b00*/  @!P0 IADD3 R9, PT, PT, R9, 0x1, RZ ;  /* 0x0000000109098810 */ /* 0x000fca0007ffe0ff */
[----:B------:R-:W-:-:S05]  /*0b10*/  @!P1 IMAD.SHL.U32 R9, R9, 0x2, RZ ;  /* 0x0000000209099824 */ /* 0x000fca00078e00ff */
[----:B------:R-:W-:Y:S01]  /*0b20*/  LOP3.LUT R9, R9, 0x80000000, R0, 0xf8, !PT ;  /* 0x8000000009097812 */ /* 0x000fe200078ef800 */
[----:B------:R-:W-:Y:S06]  /*0b30*/  BRA `(.L_x_73) ;  /* 0x0000000000047947 */ /* 0x000fec0003800000 */
.L_x_74:
[----:B------:R0:W1:Y:S02]  /*0b40*/  MUFU.RCP R9, R0 ;  /* 0x0000000000097308 */ /* 0x0000640000001000 */
.L_x_73:
[----:B------:R-:W-:-:S04]  /*0b50*/  IMAD.MOV.U32 R11, RZ, RZ, 0x0 ;  /* 0x00000000ff0b7424 */ /* 0x000fc800078e00ff */
[----:B0123--:R-:W-:Y:S05]  /*0b60*/  RET.REL.NODEC R10 `(trima_batch_f32) ;  /* 0xfffffff40a247950 */ /* 0x00ffea0003c3ffff */
.L_x_75:
        /* <DEDUP_REMOVED lines=9> */
.L_x_79:


//--------------------- .nv.shared.trima_from_prefix_exclusive_f32 --------------------------
	.section	.nv.shared.trima_from_prefix_exclusive_f32,"aw",@nobits
	.sectionflags	@""
	.align	16
	.zero		1024


//--------------------- .nv.shared.reserved.0     --------------------------
	.section	.nv.shared.reserved.0,"aw",@nobits
	.weak		__nv_reservedSMEM_offset_0_alias
	.size		__nv_reservedSMEM_offset_0_alias, 0, 64
	.other		__nv_reservedSMEM_offset_0_alias,@"STO_CUDA_RESERVED_SHARED STV_DEFAULT"
__nv_reservedSMEM_offset_0_alias:
	.zero		0
	.zero		64


//--------------------- .nv.shared.sma_from_prefix_exclusive_f32 --------------------------
	.section	.nv.shared.sma_from_prefix_exclusive_f32,"aw",@nobits
	.sectionflags	@""
	.align	16
	.zero		1024


//--------------------- .nv.shared.trima_multi_series_one_param_f32_tm_tiled --------------------------
	.section	.nv.shared.trima_multi_series_one_param_f32_tm_tiled,"aw",@nobits
	.sectionflags	@""
	.align	16
	.zero		1024


//--------------------- .nv.shared.trima_multi_series_one_param_f32 --------------------------
	.section	.nv.shared.trima_multi_series_one_param_f32,"aw",@nobits
	.sectionflags	@""
	.align	16
	.zero		1024


//--------------------- .nv.shared.trima_batch_f32_tiled --------------------------
	.section	.nv.shared.trima_batch_f32_tiled,"aw",@nobits
	.sectionflags	@""
	.align	16
	.zero		1024


//--------------------- .nv.shared.trima_batch_f32 --------------------------
	.section	.nv.shared.trima_batch_f32,"aw",@nobits
	.sectionflags	@""
	.align	16
	.zero		1024


//--------------------- .nv.constant0.trima_from_prefix_exclusive_f32 --------------------------
	.section	.nv.constant0.trima_from_prefix_exclusive_f32,"a",@progbits
	.sectionflags	@""
	.align	4
.nv.constant0.trima_from_prefix_exclusive_f32:
	.zero		928


//--------------------- .nv.constant0.sma_from_prefix_exclusive_f32 --------------------------
	.section	.nv.constant0.sma_from_prefix_exclusive_f32,"a",@progbits
	.sectionflags	@""
	.align	4
.nv.constant0.sma_from_prefix_exclusive_f32:
	.zero		928


//--------------------- .nv.constant0.trima_multi_series_one_param_f32_tm_tiled --------------------------
	.section	.nv.constant0.trima_multi_series_one_param_f32_tm_tiled,"a",@progbits
	.sectionflags	@""
	.align	4
.nv.constant0.trima_multi_series_one_param_f32_tm_tiled:
	.zero		944


//--------------------- .nv.constant0.trima_multi_series_one_param_f32 --------------------------
	.section	.nv.constant0.trima_multi_series_one_param_f32,"a",@progbits
	.sectionflags	@""
	.align	4
.nv.constant0.trima_multi_series_one_param_f32:
	.zero		944


//--------------------- .nv.constant0.trima_batch_f32_tiled --------------------------
	.section	.nv.constant0.trima_batch_f32_tiled,"a",@progbits
	.sectionflags	@""
	.align	4
.nv.constant0.trima_batch_f32_tiled:
	.zero		944


//--------------------- .nv.constant0.trima_batch_f32 --------------------------
	.section	.nv.constant0.trima_batch_f32,"a",@progbits
	.sectionflags	@""
	.align	4
.nv.constant0.trima_batch_f32:
	.zero		944


//--------------------- SYMBOLS --------------------------

	.type		.nv.reservedSmem.offset0,@object
	.size		.nv.reservedSmem.offset0,0x4
	.type		.nv.reservedSmem.cap,@object
	.size		.nv.reservedSmem.cap,0x4
